//
// Generated by NVIDIA NVVM Compiler
//
// Compiler Build ID: CL-36424714
// Cuda compilation tools, release 13.0, V13.0.88
// Based on NVVM 20.0.0
//

.version 9.0
.target sm_100
.address_size 64

	// .globl	_Z8mat_multiiPfS_S_

.visible .entry _Z8mat_multiiPfS_S_(
	.param .u32 _Z8mat_multiiPfS_S__param_0,
	.param .u32 _Z8mat_multiiPfS_S__param_1,
	.param .u64 .ptr .align 1 _Z8mat_multiiPfS_S__param_2,
	.param .u64 .ptr .align 1 _Z8mat_multiiPfS_S__param_3,
	.param .u64 .ptr .align 1 _Z8mat_multiiPfS_S__param_4
)
{
	.reg .pred 	%p<11>;
	.reg .b32 	%r<32>;
	.reg .b32 	%f<112>;
	.reg .b64 	%rd<47>;

	ld.param.u32 	%r18, [_Z8mat_multiiPfS_S__param_0];
	ld.param.u32 	%r19, [_Z8mat_multiiPfS_S__param_1];
	ld.param.u64 	%rd16, [_Z8mat_multiiPfS_S__param_2];
	ld.param.u64 	%rd17, [_Z8mat_multiiPfS_S__param_3];
	ld.param.u64 	%rd15, [_Z8mat_multiiPfS_S__param_4];
	cvta.to.global.u64 	%rd1, %rd16;
	cvta.to.global.u64 	%rd2, %rd17;
	mov.u32 	%r20, %ctaid.y;
	mov.u32 	%r21, %ntid.y;
	mov.u32 	%r22, %tid.y;
	mad.lo.s32 	%r1, %r20, %r21, %r22;
	setp.ge.s32 	%p1, %r1, %r19;
	@%p1 bra 	$L__BB0_15;
	setp.lt.s32 	%p2, %r18, 1;
	mov.f32 	%f111, 0f00000000;
	@%p2 bra 	$L__BB0_14;
	mul.lo.s32 	%r2, %r1, %r18;
	and.b32  	%r3, %r18, 15;
	setp.lt.u32 	%p3, %r18, 16;
	mov.f32 	%f111, 0f00000000;
	mov.b32 	%r29, 0;
	@%p3 bra 	$L__BB0_5;
	and.b32  	%r29, %r18, 2147483632;
	neg.s32 	%r27, %r29;
	mul.wide.u32 	%rd18, %r2, 4;
	add.s64 	%rd19, %rd18, %rd2;
	add.s64 	%rd44, %rd19, 32;
	add.s64 	%rd43, %rd1, 32;
	mov.f32 	%f111, 0f00000000;
$L__BB0_4:
	.pragma "nounroll";
	ld.global.f32 	%f18, [%rd44+-32];
	ld.global.f32 	%f19, [%rd43+-32];
	fma.rn.f32 	%f20, %f18, %f19, %f111;
	ld.global.f32 	%f21, [%rd44+-28];
	ld.global.f32 	%f22, [%rd43+-28];
	fma.rn.f32 	%f23, %f21, %f22, %f20;
	ld.global.f32 	%f24, [%rd44+-24];
	ld.global.f32 	%f25, [%rd43+-24];
	fma.rn.f32 	%f26, %f24, %f25, %f23;
	ld.global.f32 	%f27, [%rd44+-20];
	ld.global.f32 	%f28, [%rd43+-20];
	fma.rn.f32 	%f29, %f27, %f28, %f26;
	ld.global.f32 	%f30, [%rd44+-16];
	ld.global.f32 	%f31, [%rd43+-16];
	fma.rn.f32 	%f32, %f30, %f31, %f29;
	ld.global.f32 	%f33, [%rd44+-12];
	ld.global.f32 	%f34, [%rd43+-12];
	fma.rn.f32 	%f35, %f33, %f34, %f32;
	ld.global.f32 	%f36, [%rd44+-8];
	ld.global.f32 	%f37, [%rd43+-8];
	fma.rn.f32 	%f38, %f36, %f37, %f35;
	ld.global.f32 	%f39, [%rd44+-4];
	ld.global.f32 	%f40, [%rd43+-4];
	fma.rn.f32 	%f41, %f39, %f40, %f38;
	ld.global.f32 	%f42, [%rd44];
	ld.global.f32 	%f43, [%rd43];
	fma.rn.f32 	%f44, %f42, %f43, %f41;
	ld.global.f32 	%f45, [%rd44+4];
	ld.global.f32 	%f46, [%rd43+4];
	fma.rn.f32 	%f47, %f45, %f46, %f44;
	ld.global.f32 	%f48, [%rd44+8];
	ld.global.f32 	%f49, [%rd43+8];
	fma.rn.f32 	%f50, %f48, %f49, %f47;
	ld.global.f32 	%f51, [%rd44+12];
	ld.global.f32 	%f52, [%rd43+12];
	fma.rn.f32 	%f53, %f51, %f52, %f50;
	ld.global.f32 	%f54, [%rd44+16];
	ld.global.f32 	%f55, [%rd43+16];
	fma.rn.f32 	%f56, %f54, %f55, %f53;
	ld.global.f32 	%f57, [%rd44+20];
	ld.global.f32 	%f58, [%rd43+20];
	fma.rn.f32 	%f59, %f57, %f58, %f56;
	ld.global.f32 	%f60, [%rd44+24];
	ld.global.f32 	%f61, [%rd43+24];
	fma.rn.f32 	%f62, %f60, %f61, %f59;
	ld.global.f32 	%f63, [%rd44+28];
	ld.global.f32 	%f64, [%rd43+28];
	fma.rn.f32 	%f111, %f63, %f64, %f62;
	add.s32 	%r27, %r27, 16;
	add.s64 	%rd44, %rd44, 64;
	add.s64 	%rd43, %rd43, 64;
	setp.ne.s32 	%p4, %r27, 0;
	@%p4 bra 	$L__BB0_4;
$L__BB0_5:
	setp.eq.s32 	%p5, %r3, 0;
	@%p5 bra 	$L__BB0_14;
	and.b32  	%r9, %r18, 7;
	setp.lt.u32 	%p6, %r3, 8;
	@%p6 bra 	$L__BB0_8;
	add.s32 	%r24, %r29, %r2;
	mul.wide.u32 	%rd20, %r24, 4;
	add.s64 	%rd21, %rd2, %rd20;
	ld.global.f32 	%f66, [%rd21];
	cvt.u64.u32 	%rd22, %r29;
	mul.wide.u32 	%rd23, %r29, 4;
	add.s64 	%rd24, %rd1, %rd23;
	ld.global.f32 	%f67, [%rd24];
	fma.rn.f32 	%f68, %f66, %f67, %f111;
	cvt.u64.u32 	%rd25, %r2;
	add.s64 	%rd26, %rd22, %rd25;
	shl.b64 	%rd27, %rd26, 2;
	add.s64 	%rd28, %rd2, %rd27;
	ld.global.f32 	%f69, [%rd28+4];
	ld.global.f32 	%f70, [%rd24+4];
	fma.rn.f32 	%f71, %f69, %f70, %f68;
	ld.global.f32 	%f72, [%rd28+8];
	ld.global.f32 	%f73, [%rd24+8];
	fma.rn.f32 	%f74, %f72, %f73, %f71;
	ld.global.f32 	%f75, [%rd28+12];
	ld.global.f32 	%f76, [%rd24+12];
	fma.rn.f32 	%f77, %f75, %f76, %f74;
	ld.global.f32 	%f78, [%rd28+16];
	ld.global.f32 	%f79, [%rd24+16];
	fma.rn.f32 	%f80, %f78, %f79, %f77;
	ld.global.f32 	%f81, [%rd28+20];
	ld.global.f32 	%f82, [%rd24+20];
	fma.rn.f32 	%f83, %f81, %f82, %f80;
	ld.global.f32 	%f84, [%rd28+24];
	ld.global.f32 	%f85, [%rd24+24];
	fma.rn.f32 	%f86, %f84, %f85, %f83;
	ld.global.f32 	%f87, [%rd28+28];
	ld.global.f32 	%f88, [%rd24+28];
	fma.rn.f32 	%f111, %f87, %f88, %f86;
	add.s32 	%r29, %r29, 8;
$L__BB0_8:
	setp.eq.s32 	%p7, %r9, 0;
	@%p7 bra 	$L__BB0_14;
	and.b32  	%r12, %r18, 3;
	setp.lt.u32 	%p8, %r9, 4;
	@%p8 bra 	$L__BB0_11;
	add.s32 	%r25, %r29, %r2;
	mul.wide.u32 	%rd29, %r25, 4;
	add.s64 	%rd30, %rd2, %rd29;
	ld.global.f32 	%f90, [%rd30];
	cvt.u64.u32 	%rd31, %r29;
	mul.wide.u32 	%rd32, %r29, 4;
	add.s64 	%rd33, %rd1, %rd32;
	ld.global.f32 	%f91, [%rd33];
	fma.rn.f32 	%f92, %f90, %f91, %f111;
	cvt.u64.u32 	%rd34, %r2;
	add.s64 	%rd35, %rd31, %rd34;
	shl.b64 	%rd36, %rd35, 2;
	add.s64 	%rd37, %rd2, %rd36;
	ld.global.f32 	%f93, [%rd37+4];
	ld.global.f32 	%f94, [%rd33+4];
	fma.rn.f32 	%f95, %f93, %f94, %f92;
	ld.global.f32 	%f96, [%rd37+8];
	ld.global.f32 	%f97, [%rd33+8];
	fma.rn.f32 	%f98, %f96, %f97, %f95;
	ld.global.f32 	%f99, [%rd37+12];
	ld.global.f32 	%f100, [%rd33+12];
	fma.rn.f32 	%f111, %f99, %f100, %f98;
	add.s32 	%r29, %r29, 4;
$L__BB0_11:
	setp.eq.s32 	%p9, %r12, 0;
	@%p9 bra 	$L__BB0_14;
	mul.wide.u32 	%rd38, %r29, 4;
	add.s64 	%rd46, %rd1, %rd38;
	add.s32 	%r26, %r29, %r2;
	mul.wide.u32 	%rd39, %r26, 4;
	add.s64 	%rd45, %rd2, %rd39;
	neg.s32 	%r31, %r12;
$L__BB0_13:
	.pragma "nounroll";
	ld.global.f32 	%f101, [%rd45];
	ld.global.f32 	%f102, [%rd46];
	fma.rn.f32 	%f111, %f101, %f102, %f111;
	add.s64 	%rd46, %rd46, 4;
	add.s64 	%rd45, %rd45, 4;
	add.s32 	%r31, %r31, 1;
	setp.ne.s32 	%p10, %r31, 0;
	@%p10 bra 	$L__BB0_13;
$L__BB0_14:
	cvta.to.global.u64 	%rd40, %rd15;
	mul.wide.u32 	%rd41, %r1, 4;
	add.s64 	%rd42, %rd40, %rd41;
	st.global.f32 	[%rd42], %f111;
$L__BB0_15:
	ret;

}
	// .globl	_Z3addiPfS_
.visible .entry _Z3addiPfS_(
	.param .u32 _Z3addiPfS__param_0,
	.param .u64 .ptr .align 1 _Z3addiPfS__param_1,
	.param .u64 .ptr .align 1 _Z3addiPfS__param_2
)
{
	.reg .pred 	%p<2>;
	.reg .b32 	%r<6>;
	.reg .b32 	%f<4>;
	.reg .b64 	%rd<8>;

	ld.param.u32 	%r2, [_Z3addiPfS__param_0];
	ld.param.u64 	%rd1, [_Z3addiPfS__param_1];
	ld.param.u64 	%rd2, [_Z3addiPfS__param_2];
	mov.u32 	%r3, %ctaid.x;
	mov.u32 	%r4, %ntid.x;
	mov.u32 	%r5, %tid.x;
	mad.lo.s32 	%r1, %r3, %r4, %r5;
	setp.ge.s32 	%p1, %r1, %r2;
	@%p1 bra 	$L__BB1_2;
	cvta.to.global.u64 	%rd3, %rd1;
	cvta.to.global.u64 	%rd4, %rd2;
	mul.wide.s32 	%rd5, %r1, 4;
	add.s64 	%rd6, %rd3, %rd5;
	ld.global.f32 	%f1, [%rd6];
	add.s64 	%rd7, %rd4, %rd5;
	ld.global.f32 	%f2, [%rd7];
	add.f32 	%f3, %f1, %f2;
	st.global.f32 	[%rd7], %f3;
$L__BB1_2:
	ret;

}
	// .globl	_Z4reluiPf
.visible .entry _Z4reluiPf(
	.param .u32 _Z4reluiPf_param_0,
	.param .u64 .ptr .align 1 _Z4reluiPf_param_1
)
{
	.reg .pred 	%p<2>;
	.reg .b32 	%r<6>;
	.reg .b32 	%f<3>;
	.reg .b64 	%rd<5>;

	ld.param.u32 	%r2, [_Z4reluiPf_param_0];
	ld.param.u64 	%rd1, [_Z4reluiPf_param_1];
	mov.u32 	%r3, %ctaid.x;
	mov.u32 	%r4, %ntid.x;
	mov.u32 	%r5, %tid.x;
	mad.lo.s32 	%r1, %r3, %r4, %r5;
	setp.ge.s32 	%p1, %r1, %r2;
	@%p1 bra 	$L__BB2_2;
	cvta.to.global.u64 	%rd2, %rd1;
	mul.wide.s32 	%rd3, %r1, 4;
	add.s64 	%rd4, %rd2, %rd3;
	ld.global.f32 	%f1, [%rd4];
	max.f32 	%f2, %f1, 0f00000000;
	st.global.f32 	[%rd4], %f2;
$L__BB2_2:
	ret;

}
	// .globl	_Z7softmaxiPfS_
.visible .entry _Z7softmaxiPfS_(
	.param .u32 _Z7softmaxiPfS__param_0,
	.param .u64 .ptr .align 1 _Z7softmaxiPfS__param_1,
	.param .u64 .ptr .align 1 _Z7softmaxiPfS__param_2
)
{
	.reg .pred 	%p<20>;
	.reg .b32 	%r<76>;
	.reg .b32 	%f<306>;
	.reg .b64 	%rd<31>;

	ld.param.u32 	%r28, [_Z7softmaxiPfS__param_0];
	ld.param.u64 	%rd12, [_Z7softmaxiPfS__param_1];
	ld.param.u64 	%rd13, [_Z7softmaxiPfS__param_2];
	cvta.to.global.u64 	%rd1, %rd12;
	cvta.to.global.u64 	%rd2, %rd13;
	mov.u32 	%r29, %ctaid.x;
	mov.u32 	%r30, %ntid.x;
	mov.u32 	%r31, %tid.x;
	mad.lo.s32 	%r1, %r29, %r30, %r31;
	setp.ge.s32 	%p1, %r1, %r28;
	@%p1 bra 	$L__BB3_27;
	ld.global.f32 	%f296, [%rd2];
	setp.lt.s32 	%p2, %r28, 1;
	@%p2 bra 	$L__BB3_14;
	and.b32  	%r2, %r28, 15;
	setp.lt.u32 	%p3, %r28, 16;
	mov.b32 	%r67, 0;
	@%p3 bra 	$L__BB3_5;
	and.b32  	%r67, %r28, 2147483632;
	neg.s32 	%r71, %r67;
	add.s64 	%rd29, %rd1, 32;
$L__BB3_4:
	.pragma "nounroll";
	ld.global.f32 	%f28, [%rd29+-32];
	max.f32 	%f29, %f296, %f28;
	ld.global.f32 	%f30, [%rd29+-28];
	max.f32 	%f31, %f29, %f30;
	ld.global.f32 	%f32, [%rd29+-24];
	max.f32 	%f33, %f31, %f32;
	ld.global.f32 	%f34, [%rd29+-20];
	max.f32 	%f35, %f33, %f34;
	ld.global.f32 	%f36, [%rd29+-16];
	max.f32 	%f37, %f35, %f36;
	ld.global.f32 	%f38, [%rd29+-12];
	max.f32 	%f39, %f37, %f38;
	ld.global.f32 	%f40, [%rd29+-8];
	max.f32 	%f41, %f39, %f40;
	ld.global.f32 	%f42, [%rd29+-4];
	max.f32 	%f43, %f41, %f42;
	ld.global.f32 	%f44, [%rd29];
	max.f32 	%f45, %f43, %f44;
	ld.global.f32 	%f46, [%rd29+4];
	max.f32 	%f47, %f45, %f46;
	ld.global.f32 	%f48, [%rd29+8];
	max.f32 	%f49, %f47, %f48;
	ld.global.f32 	%f50, [%rd29+12];
	max.f32 	%f51, %f49, %f50;
	ld.global.f32 	%f52, [%rd29+16];
	max.f32 	%f53, %f51, %f52;
	ld.global.f32 	%f54, [%rd29+20];
	max.f32 	%f55, %f53, %f54;
	ld.global.f32 	%f56, [%rd29+24];
	max.f32 	%f57, %f55, %f56;
	ld.global.f32 	%f58, [%rd29+28];
	max.f32 	%f296, %f57, %f58;
	add.s32 	%r71, %r71, 16;
	add.s64 	%rd29, %rd29, 64;
	setp.eq.s32 	%p4, %r71, 0;
	@%p4 bra 	$L__BB3_5;
	bra.uni 	$L__BB3_4;
$L__BB3_5:
	setp.eq.s32 	%p5, %r2, 0;
	@%p5 bra 	$L__BB3_14;
	and.b32  	%r6, %r28, 7;
	setp.lt.u32 	%p6, %r2, 8;
	@%p6 bra 	$L__BB3_8;
	mul.wide.u32 	%rd14, %r67, 4;
	add.s64 	%rd15, %rd1, %rd14;
	ld.global.f32 	%f60, [%rd15];
	max.f32 	%f61, %f296, %f60;
	ld.global.f32 	%f62, [%rd15+4];
	max.f32 	%f63, %f61, %f62;
	ld.global.f32 	%f64, [%rd15+8];
	max.f32 	%f65, %f63, %f64;
	ld.global.f32 	%f66, [%rd15+12];
	max.f32 	%f67, %f65, %f66;
	ld.global.f32 	%f68, [%rd15+16];
	max.f32 	%f69, %f67, %f68;
	ld.global.f32 	%f70, [%rd15+20];
	max.f32 	%f71, %f69, %f70;
	ld.global.f32 	%f72, [%rd15+24];
	max.f32 	%f73, %f71, %f72;
	ld.global.f32 	%f74, [%rd15+28];
	max.f32 	%f296, %f73, %f74;
	add.s32 	%r67, %r67, 8;
$L__BB3_8:
	setp.eq.s32 	%p7, %r6, 0;
	@%p7 bra 	$L__BB3_14;
	and.b32  	%r9, %r28, 3;
	setp.lt.u32 	%p8, %r6, 4;
	@%p8 bra 	$L__BB3_11;
	mul.wide.u32 	%rd16, %r67, 4;
	add.s64 	%rd17, %rd1, %rd16;
	ld.global.f32 	%f76, [%rd17];
	max.f32 	%f77, %f296, %f76;
	ld.global.f32 	%f78, [%rd17+4];
	max.f32 	%f79, %f77, %f78;
	ld.global.f32 	%f80, [%rd17+8];
	max.f32 	%f81, %f79, %f80;
	ld.global.f32 	%f82, [%rd17+12];
	max.f32 	%f296, %f81, %f82;
	add.s32 	%r67, %r67, 4;
$L__BB3_11:
	setp.eq.s32 	%p9, %r9, 0;
	@%p9 bra 	$L__BB3_14;
	mul.wide.u32 	%rd18, %r67, 4;
	add.s64 	%rd28, %rd1, %rd18;
	neg.s32 	%r70, %r9;
$L__BB3_13:
	.pragma "nounroll";
	ld.global.f32 	%f83, [%rd28];
	max.f32 	%f296, %f296, %f83;
	add.s64 	%rd28, %rd28, 4;
	add.s32 	%r70, %r70, 1;
	setp.ne.s32 	%p10, %r70, 0;
	@%p10 bra 	$L__BB3_13;
$L__BB3_14:
	setp.lt.s32 	%p11, %r28, 1;
	mov.f32 	%f305, 0f00000000;
	@%p11 bra 	$L__BB3_26;
	and.b32  	%r15, %r28, 7;
	setp.lt.u32 	%p12, %r28, 8;
	mov.f32 	%f305, 0f00000000;
	mov.b32 	%r73, 0;
	@%p12 bra 	$L__BB3_18;
	and.b32  	%r73, %r28, 2147483640;
	neg.s32 	%r72, %r73;
	add.s64 	%rd30, %rd1, 16;
	mov.f32 	%f305, 0f00000000;
$L__BB3_17:
	.pragma "nounroll";
	ld.global.f32 	%f88, [%rd30+-16];
	sub.f32 	%f89, %f88, %f296;
	fma.rn.f32 	%f90, %f89, 0f3BBB989D, 0f3F000000;
	cvt.sat.f32.f32 	%f91, %f90;
	mov.f32 	%f92, 0f4B400001;
	mov.f32 	%f93, 0f437C0000;
	fma.rm.f32 	%f94, %f91, %f93, %f92;
	add.f32 	%f95, %f94, 0fCB40007F;
	neg.f32 	%f96, %f95;
	fma.rn.f32 	%f97, %f89, 0f3FB8AA3B, %f96;
	fma.rn.f32 	%f98, %f89, 0f32A57060, %f97;
	mov.b32 	%r34, %f94;
	shl.b32 	%r35, %r34, 23;
	mov.b32 	%f99, %r35;
	ex2.approx.ftz.f32 	%f100, %f98;
	fma.rn.f32 	%f101, %f100, %f99, %f305;
	ld.global.f32 	%f102, [%rd30+-12];
	sub.f32 	%f103, %f102, %f296;
	fma.rn.f32 	%f104, %f103, 0f3BBB989D, 0f3F000000;
	cvt.sat.f32.f32 	%f105, %f104;
	fma.rm.f32 	%f106, %f105, %f93, %f92;
	add.f32 	%f107, %f106, 0fCB40007F;
	neg.f32 	%f108, %f107;
	fma.rn.f32 	%f109, %f103, 0f3FB8AA3B, %f108;
	fma.rn.f32 	%f110, %f103, 0f32A57060, %f109;
	mov.b32 	%r36, %f106;
	shl.b32 	%r37, %r36, 23;
	mov.b32 	%f111, %r37;
	ex2.approx.ftz.f32 	%f112, %f110;
	fma.rn.f32 	%f113, %f112, %f111, %f101;
	ld.global.f32 	%f114, [%rd30+-8];
	sub.f32 	%f115, %f114, %f296;
	fma.rn.f32 	%f116, %f115, 0f3BBB989D, 0f3F000000;
	cvt.sat.f32.f32 	%f117, %f116;
	fma.rm.f32 	%f118, %f117, %f93, %f92;
	add.f32 	%f119, %f118, 0fCB40007F;
	neg.f32 	%f120, %f119;
	fma.rn.f32 	%f121, %f115, 0f3FB8AA3B, %f120;
	fma.rn.f32 	%f122, %f115, 0f32A57060, %f121;
	mov.b32 	%r38, %f118;
	shl.b32 	%r39, %r38, 23;
	mov.b32 	%f123, %r39;
	ex2.approx.ftz.f32 	%f124, %f122;
	fma.rn.f32 	%f125, %f124, %f123, %f113;
	ld.global.f32 	%f126, [%rd30+-4];
	sub.f32 	%f127, %f126, %f296;
	fma.rn.f32 	%f128, %f127, 0f3BBB989D, 0f3F000000;
	cvt.sat.f32.f32 	%f129, %f128;
	fma.rm.f32 	%f130, %f129, %f93, %f92;
	add.f32 	%f131, %f130, 0fCB40007F;
	neg.f32 	%f132, %f131;
	fma.rn.f32 	%f133, %f127, 0f3FB8AA3B, %f132;
	fma.rn.f32 	%f134, %f127, 0f32A57060, %f133;
	mov.b32 	%r40, %f130;
	shl.b32 	%r41, %r40, 23;
	mov.b32 	%f135, %r41;
	ex2.approx.ftz.f32 	%f136, %f134;
	fma.rn.f32 	%f137, %f136, %f135, %f125;
	ld.global.f32 	%f138, [%rd30];
	sub.f32 	%f139, %f138, %f296;
	fma.rn.f32 	%f140, %f139, 0f3BBB989D, 0f3F000000;
	cvt.sat.f32.f32 	%f141, %f140;
	fma.rm.f32 	%f142, %f141, %f93, %f92;
	add.f32 	%f143, %f142, 0fCB40007F;
	neg.f32 	%f144, %f143;
	fma.rn.f32 	%f145, %f139, 0f3FB8AA3B, %f144;
	fma.rn.f32 	%f146, %f139, 0f32A57060, %f145;
	mov.b32 	%r42, %f142;
	shl.b32 	%r43, %r42, 23;
	mov.b32 	%f147, %r43;
	ex2.approx.ftz.f32 	%f148, %f146;
	fma.rn.f32 	%f149, %f148, %f147, %f137;
	ld.global.f32 	%f150, [%rd30+4];
	sub.f32 	%f151, %f150, %f296;
	fma.rn.f32 	%f152, %f151, 0f3BBB989D, 0f3F000000;
	cvt.sat.f32.f32 	%f153, %f152;
	fma.rm.f32 	%f154, %f153, %f93, %f92;
	add.f32 	%f155, %f154, 0fCB40007F;
	neg.f32 	%f156, %f155;
	fma.rn.f32 	%f157, %f151, 0f3FB8AA3B, %f156;
	fma.rn.f32 	%f158, %f151, 0f32A57060, %f157;
	mov.b32 	%r44, %f154;
	shl.b32 	%r45, %r44, 23;
	mov.b32 	%f159, %r45;
	ex2.approx.ftz.f32 	%f160, %f158;
	fma.rn.f32 	%f161, %f160, %f159, %f149;
	ld.global.f32 	%f162, [%rd30+8];
	sub.f32 	%f163, %f162, %f296;
	fma.rn.f32 	%f164, %f163, 0f3BBB989D, 0f3F000000;
	cvt.sat.f32.f32 	%f165, %f164;
	fma.rm.f32 	%f166, %f165, %f93, %f92;
	add.f32 	%f167, %f166, 0fCB40007F;
	neg.f32 	%f168, %f167;
	fma.rn.f32 	%f169, %f163, 0f3FB8AA3B, %f168;
	fma.rn.f32 	%f170, %f163, 0f32A57060, %f169;
	mov.b32 	%r46, %f166;
	shl.b32 	%r47, %r46, 23;
	mov.b32 	%f171, %r47;
	ex2.approx.ftz.f32 	%f172, %f170;
	fma.rn.f32 	%f173, %f172, %f171, %f161;
	ld.global.f32 	%f174, [%rd30+12];
	sub.f32 	%f175, %f174, %f296;
	fma.rn.f32 	%f176, %f175, 0f3BBB989D, 0f3F000000;
	cvt.sat.f32.f32 	%f177, %f176;
	fma.rm.f32 	%f178, %f177, %f93, %f92;
	add.f32 	%f179, %f178, 0fCB40007F;
	neg.f32 	%f180, %f179;
	fma.rn.f32 	%f181, %f175, 0f3FB8AA3B, %f180;
	fma.rn.f32 	%f182, %f175, 0f32A57060, %f181;
	mov.b32 	%r48, %f178;
	shl.b32 	%r49, %r48, 23;
	mov.b32 	%f183, %r49;
	ex2.approx.ftz.f32 	%f184, %f182;
	fma.rn.f32 	%f305, %f184, %f183, %f173;
	add.s32 	%r72, %r72, 8;
	add.s64 	%rd30, %rd30, 32;
	setp.ne.s32 	%p13, %r72, 0;
	@%p13 bra 	$L__BB3_17;
$L__BB3_18:
	setp.eq.s32 	%p14, %r15, 0;
	@%p14 bra 	$L__BB3_26;
	and.b32  	%r23, %r28, 3;
	setp.lt.u32 	%p15, %r15, 4;
	@%p15 bra 	$L__BB3_21;
	mul.wide.u32 	%rd19, %r73, 4;
	add.s64 	%rd20, %rd1, %rd19;
	ld.global.f32 	%f186, [%rd20];
	sub.f32 	%f187, %f186, %f296;
	fma.rn.f32 	%f188, %f187, 0f3BBB989D, 0f3F000000;
	cvt.sat.f32.f32 	%f189, %f188;
	mov.f32 	%f190, 0f4B400001;
	mov.f32 	%f191, 0f437C0000;
	fma.rm.f32 	%f192, %f189, %f191, %f190;
	add.f32 	%f193, %f192, 0fCB40007F;
	neg.f32 	%f194, %f193;
	fma.rn.f32 	%f195, %f187, 0f3FB8AA3B, %f194;
	fma.rn.f32 	%f196, %f187, 0f32A57060, %f195;
	mov.b32 	%r50, %f192;
	shl.b32 	%r51, %r50, 23;
	mov.b32 	%f197, %r51;
	ex2.approx.ftz.f32 	%f198, %f196;
	fma.rn.f32 	%f199, %f198, %f197, %f305;
	ld.global.f32 	%f200, [%rd20+4];
	sub.f32 	%f201, %f200, %f296;
	fma.rn.f32 	%f202, %f201, 0f3BBB989D, 0f3F000000;
	cvt.sat.f32.f32 	%f203, %f202;
	fma.rm.f32 	%f204, %f203, %f191, %f190;
	add.f32 	%f205, %f204, 0fCB40007F;
	neg.f32 	%f206, %f205;
	fma.rn.f32 	%f207, %f201, 0f3FB8AA3B, %f206;
	fma.rn.f32 	%f208, %f201, 0f32A57060, %f207;
	mov.b32 	%r52, %f204;
	shl.b32 	%r53, %r52, 23;
	mov.b32 	%f209, %r53;
	ex2.approx.ftz.f32 	%f210, %f208;
	fma.rn.f32 	%f211, %f210, %f209, %f199;
	ld.global.f32 	%f212, [%rd20+8];
	sub.f32 	%f213, %f212, %f296;
	fma.rn.f32 	%f214, %f213, 0f3BBB989D, 0f3F000000;
	cvt.sat.f32.f32 	%f215, %f214;
	fma.rm.f32 	%f216, %f215, %f191, %f190;
	add.f32 	%f217, %f216, 0fCB40007F;
	neg.f32 	%f218, %f217;
	fma.rn.f32 	%f219, %f213, 0f3FB8AA3B, %f218;
	fma.rn.f32 	%f220, %f213, 0f32A57060, %f219;
	mov.b32 	%r54, %f216;
	shl.b32 	%r55, %r54, 23;
	mov.b32 	%f221, %r55;
	ex2.approx.ftz.f32 	%f222, %f220;
	fma.rn.f32 	%f223, %f222, %f221, %f211;
	ld.global.f32 	%f224, [%rd20+12];
	sub.f32 	%f225, %f224, %f296;
	fma.rn.f32 	%f226, %f225, 0f3BBB989D, 0f3F000000;
	cvt.sat.f32.f32 	%f227, %f226;
	fma.rm.f32 	%f228, %f227, %f191, %f190;
	add.f32 	%f229, %f228, 0fCB40007F;
	neg.f32 	%f230, %f229;
	fma.rn.f32 	%f231, %f225, 0f3FB8AA3B, %f230;
	fma.rn.f32 	%f232, %f225, 0f32A57060, %f231;
	mov.b32 	%r56, %f228;
	shl.b32 	%r57, %r56, 23;
	mov.b32 	%f233, %r57;
	ex2.approx.ftz.f32 	%f234, %f232;
	fma.rn.f32 	%f305, %f234, %f233, %f223;
	add.s32 	%r73, %r73, 4;
$L__BB3_21:
	setp.eq.s32 	%p16, %r23, 0;
	@%p16 bra 	$L__BB3_26;
	setp.eq.s32 	%p17, %r23, 1;
	@%p17 bra 	$L__BB3_24;
	mul.wide.u32 	%rd21, %r73, 4;
	add.s64 	%rd22, %rd1, %rd21;
	ld.global.f32 	%f236, [%rd22];
	sub.f32 	%f237, %f236, %f296;
	fma.rn.f32 	%f238, %f237, 0f3BBB989D, 0f3F000000;
	cvt.sat.f32.f32 	%f239, %f238;
	mov.f32 	%f240, 0f4B400001;
	mov.f32 	%f241, 0f437C0000;
	fma.rm.f32 	%f242, %f239, %f241, %f240;
	add.f32 	%f243, %f242, 0fCB40007F;
	neg.f32 	%f244, %f243;
	fma.rn.f32 	%f245, %f237, 0f3FB8AA3B, %f244;
	fma.rn.f32 	%f246, %f237, 0f32A57060, %f245;
	mov.b32 	%r58, %f242;
	shl.b32 	%r59, %r58, 23;
	mov.b32 	%f247, %r59;
	ex2.approx.ftz.f32 	%f248, %f246;
	fma.rn.f32 	%f249, %f248, %f247, %f305;
	ld.global.f32 	%f250, [%rd22+4];
	sub.f32 	%f251, %f250, %f296;
	fma.rn.f32 	%f252, %f251, 0f3BBB989D, 0f3F000000;
	cvt.sat.f32.f32 	%f253, %f252;
	fma.rm.f32 	%f254, %f253, %f241, %f240;
	add.f32 	%f255, %f254, 0fCB40007F;
	neg.f32 	%f256, %f255;
	fma.rn.f32 	%f257, %f251, 0f3FB8AA3B, %f256;
	fma.rn.f32 	%f258, %f251, 0f32A57060, %f257;
	mov.b32 	%r60, %f254;
	shl.b32 	%r61, %r60, 23;
	mov.b32 	%f259, %r61;
	ex2.approx.ftz.f32 	%f260, %f258;
	fma.rn.f32 	%f305, %f260, %f259, %f249;
	add.s32 	%r73, %r73, 2;
$L__BB3_24:
	and.b32  	%r62, %r28, 1;
	setp.eq.b32 	%p18, %r62, 1;
	not.pred 	%p19, %p18;
	@%p19 bra 	$L__BB3_26;
	mul.wide.u32 	%rd23, %r73, 4;
	add.s64 	%rd24, %rd1, %rd23;
	ld.global.f32 	%f261, [%rd24];
	sub.f32 	%f262, %f261, %f296;
	fma.rn.f32 	%f263, %f262, 0f3BBB989D, 0f3F000000;
	cvt.sat.f32.f32 	%f264, %f263;
	mov.f32 	%f265, 0f4B400001;
	mov.f32 	%f266, 0f437C0000;
	fma.rm.f32 	%f267, %f264, %f266, %f265;
	add.f32 	%f268, %f267, 0fCB40007F;
	neg.f32 	%f269, %f268;
	fma.rn.f32 	%f270, %f262, 0f3FB8AA3B, %f269;
	fma.rn.f32 	%f271, %f262, 0f32A57060, %f270;
	mov.b32 	%r63, %f267;
	shl.b32 	%r64, %r63, 23;
	mov.b32 	%f272, %r64;
	ex2.approx.ftz.f32 	%f273, %f271;
	fma.rn.f32 	%f305, %f273, %f272, %f305;
$L__BB3_26:
	mul.wide.s32 	%rd25, %r1, 4;
	add.s64 	%rd26, %rd1, %rd25;
	ld.global.f32 	%f274, [%rd26];
	sub.f32 	%f275, %f274, %f296;
	fma.rn.f32 	%f276, %f275, 0f3BBB989D, 0f3F000000;
	cvt.sat.f32.f32 	%f277, %f276;
	mov.f32 	%f278, 0f4B400001;
	mov.f32 	%f279, 0f437C0000;
	fma.rm.f32 	%f280, %f277, %f279, %f278;
	add.f32 	%f281, %f280, 0fCB40007F;
	neg.f32 	%f282, %f281;
	fma.rn.f32 	%f283, %f275, 0f3FB8AA3B, %f282;
	fma.rn.f32 	%f284, %f275, 0f32A57060, %f283;
	mov.b32 	%r65, %f280;
	shl.b32 	%r66, %r65, 23;
	mov.b32 	%f285, %r66;
	ex2.approx.ftz.f32 	%f286, %f284;
	mul.f32 	%f287, %f286, %f285;
	div.rn.f32 	%f288, %f287, %f305;
	add.s64 	%rd27, %rd2, %rd25;
	st.global.f32 	[%rd27], %f288;
$L__BB3_27:
	ret;

}


// ===== COMPILED SASS (sm_100) =====

	.target	sm_100

	.elftype	@"ET_EXEC"


//--------------------- .note.nv.tkinfo           --------------------------
	.section	.note.nv.tkinfo,"",@"SHT_NOTE"
	.sectionflags	@"SHF_NOTE_NV_TKINFO"
	.tkinfo
        /*0018*/ 	.word	0x00000002
        /*0030*/ 	.string	""
        /*0030*/ 	.string	"ptxas"
        /*0030*/ 	.string	"Cuda compilation tools, release 13.0, V13.0.88"
        /*0030*/ 	.string	"Build cuda_13.0.r13.0/compiler.36424714_0"
        /*0030*/ 	.string	"-arch sm_100 -m 64 "



//--------------------- .note.nv.cuinfo           --------------------------
	.section	.note.nv.cuinfo,"",@"SHT_NOTE"
	.sectionflags	@"SHF_NOTE_NV_CUINFO"
        /*0018*/ 	.short	0x0002
        /*001a*/ 	.short	0x0064
        /*001c*/ 	.short	0x0082
	.zero		2


//--------------------- .nv.info                  --------------------------
	.section	.nv.info,"",@"SHT_CUDA_INFO"
	.align	4


	//----- nvinfo : EIATTR_REGCOUNT
	.align		4
        /*0000*/ 	.byte	0x04, 0x2f
        /*0002*/ 	.short	(.L_1 - .L_0)
	.align		4
.L_0:
        /*0004*/ 	.word	index@(_Z8mat_multiiPfS_S_)
        /*0008*/ 	.word	0x0000001e


	//----- nvinfo : EIATTR_FRAME_SIZE
	.align		4
.L_1:
        /*000c*/ 	.byte	0x04, 0x11
        /*000e*/ 	.short	(.L_3 - .L_2)
	.align		4
.L_2:
        /*0010*/ 	.word	index@(_Z8mat_multiiPfS_S_)
        /*0014*/ 	.word	0x00000000


	//----- nvinfo : EIATTR_REGCOUNT
	.align		4
.L_3:
        /*0018*/ 	.byte	0x04, 0x2f
        /*001a*/ 	.short	(.L_5 - .L_4)
	.align		4
.L_4:
        /*001c*/ 	.word	index@(_Z3addiPfS_)
        /*0020*/ 	.word	0x0000000a


	//----- nvinfo : EIATTR_FRAME_SIZE
	.align		4
.L_5:
        /*0024*/ 	.byte	0x04, 0x11
        /*0026*/ 	.short	(.L_7 - .L_6)
	.align		4
.L_6:
        /*0028*/ 	.word	index@(_Z3addiPfS_)
        /*002c*/ 	.word	0x00000000


	//----- nvinfo : EIATTR_REGCOUNT
	.align		4
.L_7:
        /*0030*/ 	.byte	0x04, 0x2f
        /*0032*/ 	.short	(.L_9 - .L_8)
	.align		4
.L_8:
        /*0034*/ 	.word	index@(_Z4reluiPf)
        /*0038*/ 	.word	0x00000008


	//----- nvinfo : EIATTR_FRAME_SIZE
	.align		4
.L_9:
        /*003c*/ 	.byte	0x04, 0x11
        /*003e*/ 	.short	(.L_11 - .L_10)
	.align		4
.L_10:
        /*0040*/ 	.word	index@(_Z4reluiPf)
        /*0044*/ 	.word	0x00000000


	//----- nvinfo : EIATTR_REGCOUNT
	.align		4
.L_11:
        /*0048*/ 	.byte	0x04, 0x2f
        /*004a*/ 	.short	(.L_13 - .L_12)
	.align		4
.L_12:
        /*004c*/ 	.word	index@(_Z7softmaxiPfS_)
        /*0050*/ 	.word	0x0000001f


	//----- nvinfo : EIATTR_FRAME_SIZE
	.align		4
.L_13:
        /*0054*/ 	.byte	0x04, 0x11
        /*0056*/ 	.short	(.L_15 - .L_14)
	.align		4
.L_14:
        /*0058*/ 	.word	index@($__internal_0_$__cuda_sm3x_div_rn_noftz_f32_slowpath)
        /*005c*/ 	.word	0x00000000


	//----- nvinfo : EIATTR_FRAME_SIZE
	.align		4
.L_15:
        /*0060*/ 	.byte	0x04, 0x11
        /*0062*/ 	.short	(.L_17 - .L_16)
	.align		4
.L_16:
        /*0064*/ 	.word	index@(_Z7softmaxiPfS_)
        /*0068*/ 	.word	0x00000000


	//----- nvinfo : EIATTR_MIN_STACK_SIZE
	.align		4
.L_17:
        /*006c*/ 	.byte	0x04, 0x12
        /*006e*/ 	.short	(.L_19 - .L_18)
	.align		4
.L_18:
        /*0070*/ 	.word	index@(_Z7softmaxiPfS_)
        /*0074*/ 	.word	0x00000000


	//----- nvinfo : EIATTR_MIN_STACK_SIZE
	.align		4
.L_19:
        /*0078*/ 	.byte	0x04, 0x12
        /*007a*/ 	.short	(.L_21 - .L_20)
	.align		4
.L_20:
        /*007c*/ 	.word	index@(_Z4reluiPf)
        /*0080*/ 	.word	0x00000000


	//----- nvinfo : EIATTR_MIN_STACK_SIZE
	.align		4
.L_21:
        /*0084*/ 	.byte	0x04, 0x12
        /*0086*/ 	.short	(.L_23 - .L_22)
	.align		4
.L_22:
        /*0088*/ 	.word	index@(_Z3addiPfS_)
        /*008c*/ 	.word	0x00000000


	//----- nvinfo : EIATTR_MIN_STACK_SIZE
	.align		4
.L_23:
        /*0090*/ 	.byte	0x04, 0x12
        /*0092*/ 	.short	(.L_25 - .L_24)
	.align		4
.L_24:
        /*0094*/ 	.word	index@(_Z8mat_multiiPfS_S_)
        /*0098*/ 	.word	0x00000000
.L_25:


//--------------------- .nv.compat                --------------------------
	.section	.nv.compat,"",@"SHT_CUDA_COMPAT_INFO"
	.align	4
        /*0000*/ 	.byte	0x02, 0x09, 0x00, 0x00, 0x02, 0x02, 0x01, 0x00, 0x02, 0x05, 0x05, 0x00, 0x03, 0x07, 0x01, 0x01
        /*0010*/ 	.byte	0x02, 0x03, 0x00, 0x00, 0x02, 0x06, 0x01, 0x00, 0x04, 0x0b, 0x08, 0x00, 0x01, 0x00, 0x00, 0x00
        /*0020*/ 	.byte	0x00, 0x00, 0x00, 0x00


//--------------------- .nv.info._Z7softmaxiPfS_  --------------------------
	.section	.nv.info._Z7softmaxiPfS_,"",@"SHT_CUDA_INFO"
	.sectionflags	@""
	.align	4


	//----- nvinfo : EIATTR_CUDA_API_VERSION
	.align		4
        /*0000*/ 	.byte	0x04, 0x37
        /*0002*/ 	.short	(.L_27 - .L_26)
.L_26:
        /*0004*/ 	.word	0x00000082


	//----- nvinfo : EIATTR_KPARAM_INFO
	.align		4
.L_27:
        /*0008*/ 	.byte	0x04, 0x17
        /*000a*/ 	.short	(.L_29 - .L_28)
.L_28:
        /*000c*/ 	.word	0x00000000
        /*0010*/ 	.short	0x0002
        /*0012*/ 	.short	0x0010
        /*0014*/ 	.byte	0x00, 0xf5, 0x21, 0x00


	//----- nvinfo : EIATTR_KPARAM_INFO
	.align		4
.L_29:
        /*0018*/ 	.byte	0x04, 0x17
        /*001a*/ 	.short	(.L_31 - .L_30)
.L_30:
        /*001c*/ 	.word	0x00000000
        /*0020*/ 	.short	0x0001
        /*0022*/ 	.short	0x0008
        /*0024*/ 	.byte	0x00, 0xf5, 0x21, 0x00


	//----- nvinfo : EIATTR_KPARAM_INFO
	.align		4
.L_31:
        /*0028*/ 	.byte	0x04, 0x17
        /*002a*/ 	.short	(.L_33 - .L_32)
.L_32:
        /*002c*/ 	.word	0x00000000
        /*0030*/ 	.short	0x0000
        /*0032*/ 	.short	0x0000
        /*0034*/ 	.byte	0x00, 0xf0, 0x11, 0x00


	//----- nvinfo : EIATTR_SPARSE_MMA_MASK
	.align		4
.L_33:
        /*0038*/ 	.byte	0x03, 0x50
        /*003a*/ 	.short	0x0000


	//----- nvinfo : EIATTR_MAXREG_COUNT
	.align		4
        /*003c*/ 	.byte	0x03, 0x1b
        /*003e*/ 	.short	0x00ff


	//----- nvinfo : EIATTR_MERCURY_ISA_VERSION
	.align		4
        /*0040*/ 	.byte	0x03, 0x5f
        /*0042*/ 	.short	0x0101


	//----- nvinfo : EIATTR_VRC_CTA_INIT_COUNT
	.align		4
        /*0044*/ 	.byte	0x02, 0x4a
	.zero		1
	.zero		1


	//----- nvinfo : EIATTR_EXIT_INSTR_OFFSETS
	.align		4
        /*0048*/ 	.byte	0x04, 0x1c
        /*004a*/ 	.short	(.L_35 - .L_34)


	//   ....[0]....
.L_34:
        /*004c*/ 	.word	0x00000070


	//   ....[1]....
        /*0050*/ 	.word	0x00001510


	//----- nvinfo : EIATTR_CRS_STACK_SIZE
	.align		4
.L_35:
        /*0054*/ 	.byte	0x04, 0x1e
        /*0056*/ 	.short	(.L_37 - .L_36)
.L_36:
        /*0058*/ 	.word	0x00000000


	//----- nvinfo : EIATTR_CBANK_PARAM_SIZE
	.align		4
.L_37:
        /*005c*/ 	.byte	0x03, 0x19
        /*005e*/ 	.short	0x0018


	//----- nvinfo : EIATTR_PARAM_CBANK
	.align		4
        /*0060*/ 	.byte	0x04, 0x0a
        /*0062*/ 	.short	(.L_39 - .L_38)
	.align		4
.L_38:
        /*0064*/ 	.word	index@(.nv.constant0._Z7softmaxiPfS_)
        /*0068*/ 	.short	0x0380
        /*006a*/ 	.short	0x0018


	//----- nvinfo : EIATTR_SW_WAR
	.align		4
.L_39:
        /*006c*/ 	.byte	0x04, 0x36
        /*006e*/ 	.short	(.L_41 - .L_40)
.L_40:
        /*0070*/ 	.word	0x00000008
.L_41:


//--------------------- .nv.info._Z4reluiPf       --------------------------
	.section	.nv.info._Z4reluiPf,"",@"SHT_CUDA_INFO"
	.sectionflags	@""
	.align	4


	//----- nvinfo : EIATTR_CUDA_API_VERSION
	.align		4
        /*0000*/ 	.byte	0x04, 0x37
        /*0002*/ 	.short	(.L_43 - .L_42)
.L_42:
        /*0004*/ 	.word	0x00000082


	//----- nvinfo : EIATTR_KPARAM_INFO
	.align		4
.L_43:
        /*0008*/ 	.byte	0x04, 0x17
        /*000a*/ 	.short	(.L_45 - .L_44)
.L_44:
        /*000c*/ 	.word	0x00000000
        /*0010*/ 	.short	0x0001
        /*0012*/ 	.short	0x0008
        /*0014*/ 	.byte	0x00, 0xf5, 0x21, 0x00


	//----- nvinfo : EIATTR_KPARAM_INFO
	.align		4
.L_45:
        /*0018*/ 	.byte	0x04, 0x17
        /*001a*/ 	.short	(.L_47 - .L_46)
.L_46:
        /*001c*/ 	.word	0x00000000
        /*0020*/ 	.short	0x0000
        /*0022*/ 	.short	0x0000
        /*0024*/ 	.byte	0x00, 0xf0, 0x11, 0x00


	//----- nvinfo : EIATTR_SPARSE_MMA_MASK
	.align		4
.L_47:
        /*0028*/ 	.byte	0x03, 0x50
        /*002a*/ 	.short	0x0000


	//----- nvinfo : EIATTR_MAXREG_COUNT
	.align		4
        /*002c*/ 	.byte	0x03, 0x1b
        /*002e*/ 	.short	0x00ff


	//----- nvinfo : EIATTR_MERCURY_ISA_VERSION
	.align		4
        /*0030*/ 	.byte	0x03, 0x5f
        /*0032*/ 	.short	0x0101


	//----- nvinfo : EIATTR_VRC_CTA_INIT_COUNT
	.align		4
        /*0034*/ 	.byte	0x02, 0x4a
	.zero		1
	.zero		1


	//----- nvinfo : EIATTR_EXIT_INSTR_OFFSETS
	.align		4
        /*0038*/ 	.byte	0x04, 0x1c
        /*003a*/ 	.short	(.L_49 - .L_48)


	//   ....[0]....
.L_48:
        /*003c*/ 	.word	0x00000070


	//   ....[1]....
        /*0040*/ 	.word	0x000000e0


	//----- nvinfo : EIATTR_CBANK_PARAM_SIZE
	.align		4
.L_49:
        /*0044*/ 	.byte	0x03, 0x19
        /*0046*/ 	.short	0x0010


	//----- nvinfo : EIATTR_PARAM_CBANK
	.align		4
        /*0048*/ 	.byte	0x04, 0x0a
        /*004a*/ 	.short	(.L_51 - .L_50)
	.align		4
.L_50:
        /*004c*/ 	.word	index@(.nv.constant0._Z4reluiPf)
        /*0050*/ 	.short	0x0380
        /*0052*/ 	.short	0x0010


	//----- nvinfo : EIATTR_SW_WAR
	.align		4
.L_51:
        /*0054*/ 	.byte	0x04, 0x36
        /*0056*/ 	.short	(.L_53 - .L_52)
.L_52:
        /*0058*/ 	.word	0x00000008
.L_53:


//--------------------- .nv.info._Z3addiPfS_      --------------------------
	.section	.nv.info._Z3addiPfS_,"",@"SHT_CUDA_INFO"
	.sectionflags	@""
	.align	4


	//----- nvinfo : EIATTR_CUDA_API_VERSION
	.align		4
        /*0000*/ 	.byte	0x04, 0x37
        /*0002*/ 	.short	(.L_55 - .L_54)
.L_54:
        /*0004*/ 	.word	0x00000082


	//----- nvinfo : EIATTR_KPARAM_INFO
	.align		4
.L_55:
        /*0008*/ 	.byte	0x04, 0x17
        /*000a*/ 	.short	(.L_57 - .L_56)
.L_56:
        /*000c*/ 	.word	0x00000000
        /*0010*/ 	.short	0x0002
        /*0012*/ 	.short	0x0010
        /*0014*/ 	.byte	0x00, 0xf5, 0x21, 0x00


	//----- nvinfo : EIATTR_KPARAM_INFO
	.align		4
.L_57:
        /*0018*/ 	.byte	0x04, 0x17
        /*001a*/ 	.short	(.L_59 - .L_58)
.L_58:
        /*001c*/ 	.word	0x00000000
        /*0020*/ 	.short	0x0001
        /*0022*/ 	.short	0x0008
        /*0024*/ 	.byte	0x00, 0xf5, 0x21, 0x00


	//----- nvinfo : EIATTR_KPARAM_INFO
	.align		4
.L_59:
        /*0028*/ 	.byte	0x04, 0x17
        /*002a*/ 	.short	(.L_61 - .L_60)
.L_60:
        /*002c*/ 	.word	0x00000000
        /*0030*/ 	.short	0x0000
        /*0032*/ 	.short	0x0000
        /*0034*/ 	.byte	0x00, 0xf0, 0x11, 0x00


	//----- nvinfo : EIATTR_SPARSE_MMA_MASK
	.align		4
.L_61:
        /*0038*/ 	.byte	0x03, 0x50
        /*003a*/ 	.short	0x0000


	//----- nvinfo : EIATTR_MAXREG_COUNT
	.align		4
        /*003c*/ 	.byte	0x03, 0x1b
        /*003e*/ 	.short	0x00ff


	//----- nvinfo : EIATTR_MERCURY_ISA_VERSION
	.align		4
        /*0040*/ 	.byte	0x03, 0x5f
        /*0042*/ 	.short	0x0101


	//----- nvinfo : EIATTR_VRC_CTA_INIT_COUNT
	.align		4
        /*0044*/ 	.byte	0x02, 0x4a
	.zero		1
	.zero		1


	//----- nvinfo : EIATTR_EXIT_INSTR_OFFSETS
	.align		4
        /*0048*/ 	.byte	0x04, 0x1c
        /*004a*/ 	.short	(.L_63 - .L_62)


	//   ....[0]....
.L_62:
        /*004c*/ 	.word	0x00000070


	//   ....[1]....
        /*0050*/ 	.word	0x00000110


	//----- nvinfo : EIATTR_CBANK_PARAM_SIZE
	.align		4
.L_63:
        /*0054*/ 	.byte	0x03, 0x19
        /*0056*/ 	.short	0x0018


	//----- nvinfo : EIATTR_PARAM_CBANK
	.align		4
        /*0058*/ 	.byte	0x04, 0x0a
        /*005a*/ 	.short	(.L_65 - .L_64)
	.align		4
.L_64:
        /*005c*/ 	.word	index@(.nv.constant0._Z3addiPfS_)
        /*0060*/ 	.short	0x0380
        /*0062*/ 	.short	0x0018


	//----- nvinfo : EIATTR_SW_WAR
	.align		4
.L_65:
        /*0064*/ 	.byte	0x04, 0x36
        /*0066*/ 	.short	(.L_67 - .L_66)
.L_66:
        /*0068*/ 	.word	0x00000008
.L_67:


//--------------------- .nv.info._Z8mat_multiiPfS_S_ --------------------------
	.section	.nv.info._Z8mat_multiiPfS_S_,"",@"SHT_CUDA_INFO"
	.sectionflags	@""
	.align	4


	//----- nvinfo : EIATTR_CUDA_API_VERSION
	.align		4
        /*0000*/ 	.byte	0x04, 0x37
        /*0002*/ 	.short	(.L_69 - .L_68)
.L_68:
        /*0004*/ 	.word	0x00000082


	//----- nvinfo : EIATTR_KPARAM_INFO
	.align		4
.L_69:
        /*0008*/ 	.byte	0x04, 0x17
        /*000a*/ 	.short	(.L_71 - .L_70)
.L_70:
        /*000c*/ 	.word	0x00000000
        /*0010*/ 	.short	0x0004
        /*0012*/ 	.short	0x0018
        /*0014*/ 	.byte	0x00, 0xf5, 0x21, 0x00


	//----- nvinfo : EIATTR_KPARAM_INFO
	.align		4
.L_71:
        /*0018*/ 	.byte	0x04, 0x17
        /*001a*/ 	.short	(.L_73 - .L_72)
.L_72:
        /*001c*/ 	.word	0x00000000
        /*0020*/ 	.short	0x0003
        /*0022*/ 	.short	0x0010
        /*0024*/ 	.byte	0x00, 0xf5, 0x21, 0x00


	//----- nvinfo : EIATTR_KPARAM_INFO
	.align		4
.L_73:
        /*0028*/ 	.byte	0x04, 0x17
        /*002a*/ 	.short	(.L_75 - .L_74)
.L_74:
        /*002c*/ 	.word	0x00000000
        /*0030*/ 	.short	0x0002
        /*0032*/ 	.short	0x0008
        /*0034*/ 	.byte	0x00, 0xf5, 0x21, 0x00


	//----- nvinfo : EIATTR_KPARAM_INFO
	.align		4
.L_75:
        /*0038*/ 	.byte	0x04, 0x17
        /*003a*/ 	.short	(.L_77 - .L_76)
.L_76:
        /*003c*/ 	.word	0x00000000
        /*0040*/ 	.short	0x0001
        /*0042*/ 	.short	0x0004
        /*0044*/ 	.byte	0x00, 0xf0, 0x11, 0x00


	//----- nvinfo : EIATTR_KPARAM_INFO
	.align		4
.L_77:
        /*0048*/ 	.byte	0x04, 0x17
        /*004a*/ 	.short	(.L_79 - .L_78)
.L_78:
        /*004c*/ 	.word	0x00000000
        /*0050*/ 	.short	0x0000
        /*0052*/ 	.short	0x0000
        /*0054*/ 	.byte	0x00, 0xf0, 0x11, 0x00


	//----- nvinfo : EIATTR_SPARSE_MMA_MASK
	.align		4
.L_79:
        /*0058*/ 	.byte	0x03, 0x50
        /*005a*/ 	.short	0x0000


	//----- nvinfo : EIATTR_MAXREG_COUNT
	.align		4
        /*005c*/ 	.byte	0x03, 0x1b
        /*005e*/ 	.short	0x00ff


	//----- nvinfo : EIATTR_MERCURY_ISA_VERSION
	.align		4
        /*0060*/ 	.byte	0x03, 0x5f
        /*0062*/ 	.short	0x0101


	//----- nvinfo : EIATTR_VRC_CTA_INIT_COUNT
	.align		4
        /*0064*/ 	.byte	0x02, 0x4a
	.zero		1
	.zero		1


	//----- nvinfo : EIATTR_EXIT_INSTR_OFFSETS
	.align		4
        /*0068*/ 	.byte	0x04, 0x1c
        /*006a*/ 	.short	(.L_81 - .L_80)


	//   ....[0]....
.L_80:
        /*006c*/ 	.word	0x00000070


	//   ....[1]....
        /*0070*/ 	.word	0x00000b70


	//----- nvinfo : EIATTR_CBANK_PARAM_SIZE
	.align		4
.L_81:
        /*0074*/ 	.byte	0x03, 0x19
        /*0076*/ 	.short	0x0020


	//----- nvinfo : EIATTR_PARAM_CBANK
	.align		4
        /*0078*/ 	.byte	0x04, 0x0a
        /*007a*/ 	.short	(.L_83 - .L_82)
	.align		4
.L_82:
        /*007c*/ 	.word	index@(.nv.constant0._Z8mat_multiiPfS_S_)
        /*0080*/ 	.short	0x0380
        /*0082*/ 	.short	0x0020


	//----- nvinfo : EIATTR_SW_WAR
	.align		4
.L_83:
        /*0084*/ 	.byte	0x04, 0x36
        /*0086*/ 	.short	(.L_85 - .L_84)
.L_84:
        /*0088*/ 	.word	0x00000008
.L_85:


//--------------------- .nv.callgraph             --------------------------
	.section	.nv.callgraph,"",@"SHT_CUDA_CALLGRAPH"
	.align	4
	.sectionentsize	8
	.align		4
        /*0000*/ 	.word	0x00000000
	.align		4
        /*0004*/ 	.word	0xffffffff
	.align		4
        /*0008*/ 	.word	0x00000000
	.align		4
        /*000c*/ 	.word	0xfffffffe
	.align		4
        /*0010*/ 	.word	0x00000000
	.align		4
        /*0014*/ 	.word	0xfffffffd
	.align		4
        /*0018*/ 	.word	0x00000000
	.align		4
        /*001c*/ 	.word	0xfffffffc


//--------------------- .text._Z7softmaxiPfS_     --------------------------
	.section	.text._Z7softmaxiPfS_,"ax",@progbits
	.align	128
        .global         _Z7softmaxiPfS_
        .type           _Z7softmaxiPfS_,@function
        .size           _Z7softmaxiPfS_,(.L_x_34 - _Z7softmaxiPfS_)
        .other          _Z7softmaxiPfS_,@"STO_CUDA_ENTRY STV_DEFAULT"
_Z7softmaxiPfS_:
.text._Z7softmaxiPfS_:
[----:B------:R-:W-:Y:S01]  /*0000*/  LDC R1, c[0x0][0x37c] ;  /* 0x0000df00ff017b82 */ /* 0x000fe20000000800 */
[----:B------:R-:W0:Y:S07]  /*0010*/  S2R R3, SR_TID.X ;  /* 0x0000000000037919 */ /* 0x000e2e0000002100 */
[----:B------:R-:W0:Y:S01]  /*0020*/  S2UR UR5, SR_CTAID.X ;  /* 0x00000000000579c3 */ /* 0x000e220000002500 */
[----:B------:R-:W1:Y:S07]  /*0030*/  LDCU UR4, c[0x0][0x380] ;  /* 0x00007000ff0477ac */ /* 0x000e6e0008000800 */
[----:B------:R-:W0:Y:S02]  /*0040*/  LDC R4, c[0x0][0x360] ;  /* 0x0000d800ff047b82 */ /* 0x000e240000000800 */
[----:B0-----:R-:W-:-:S05]  /*0050*/  IMAD R4, R4, UR5, R3 ;  /* 0x0000000504047c24 */ /* 0x001fca000f8e0203 */
[----:B-1----:R-:W-:-:S13]  /*0060*/  ISETP.GE.AND P0, PT, R4, UR4, PT ;  /* 0x0000000404007c0c */ /* 0x002fda000bf06270 */
[----:B------:R-:W-:Y:S05]  /*0070*/  @P0 EXIT ;  /* 0x000000000000094d */ /* 0x000fea0003800000 */
[----:B------:R-:W0:Y:S01]  /*0080*/  LDC.64 R2, c[0x0][0x390] ;  /* 0x0000e400ff027b82 */ /* 0x000e220000000a00 */
[----:B------:R-:W0:Y:S02]  /*0090*/  LDCU.64 UR10, c[0x0][0x358] ;  /* 0x00006b00ff0a77ac */ /* 0x000e240008000a00 */
[----:B0-----:R0:W5:Y:S01]  /*00a0*/  LDG.E R0, desc[UR10][R2.64] ;  /* 0x0000000a02007981 */ /* 0x001162000c1e1900 */
[----:B------:R-:W-:-:S09]  /*00b0*/  UISETP.GE.AND UP0, UPT, UR4, 0x1, UPT ;  /* 0x000000010400788c */ /* 0x000fd2000bf06270 */
[----:B0-----:R-:W-:Y:S05]  /*00c0*/  BRA.U !UP0, `(.L_x_0) ;  /* 0x00000005086c7547 */ /* 0x001fea000b800000 */
[----:B------:R-:W-:Y:S01]  /*00d0*/  UISETP.GE.U32.AND UP1, UPT, UR4, 0x10, UPT ;  /* 0x000000100400788c */ /* 0x000fe2000bf26070 */
[----:B------:R-:W-:Y:S01]  /*00e0*/  HFMA2 R5, -RZ, RZ, 0, 0 ;  /* 0x00000000ff057431 */ /* 0x000fe200000001ff */
[----:B------:R-:W-:-:S04]  /*00f0*/  ULOP3.LUT UR8, UR4, 0xf, URZ, 0xc0, !UPT ;  /* 0x0000000f04087892 */ /* 0x000fc8000f8ec0ff */
[----:B------:R-:W-:-:S03]  /*0100*/  UISETP.NE.AND UP0, UPT, UR8, URZ, UPT ;  /* 0x000000ff0800728c */ /* 0x000fc6000bf05270 */
[----:B------:R-:W-:Y:S08]  /*0110*/  BRA.U !UP1, `(.L_x_1) ;  /* 0x0000000109987547 */ /* 0x000ff0000b800000 */
[----:B------:R-:W0:Y:S01]  /*0120*/  LDCU.64 UR6, c[0x0][0x388] ;  /* 0x00007100ff0677ac */ /* 0x000e220008000a00 */
[----:B------:R-:W-:-:S06]  /*0130*/  ULOP3.LUT UR4, UR4, 0x7ffffff0, URZ, 0xc0, !UPT ;  /* 0x7ffffff004047892 */ /* 0x000fcc000f8ec0ff */
[----:B------:R-:W-:Y:S01]  /*0140*/  MOV R5, UR4 ;  /* 0x0000000400057c02 */ /* 0x000fe20008000f00 */
[----:B0-----:R-:W-:-:S04]  /*0150*/  UIADD3 UR5, UP1, UPT, UR6, 0x20, URZ ;  /* 0x0000002006057890 */ /* 0x001fc8000ff3e0ff */
[----:B------:R-:W-:Y:S02]  /*0160*/  UIADD3.X UR6, UPT, UPT, URZ, UR7, URZ, UP1, !UPT ;  /* 0x00000007ff067290 */ /* 0x000fe40008ffe4ff */
[----:B------:R-:W-:Y:S01]  /*0170*/  MOV R9, UR5 ;  /* 0x0000000500097c02 */ /* 0x000fe20008000f00 */
[----:B------:R-:W-:-:S03]  /*0180*/  UIADD3 UR7, UPT, UPT, -UR4, URZ, URZ ;  /* 0x000000ff04077290 */ /* 0x000fc6000fffe1ff */
[----:B------:R-:W-:-:S09]  /*0190*/  MOV R3, UR6 ;  /* 0x0000000600037c02 */ /* 0x000fd20008000f00 */
.L_x_2:
[----:B------:R-:W-:-:S05]  /*01a0*/  MOV R2, R9 ;  /* 0x0000000900027202 */ /* 0x000fca0000000f00 */
[----:B------:R-:W2:Y:S04]  /*01b0*/  LDG.E R9, desc[UR10][R2.64+-0x20] ;  /* 0xffffe00a02097981 */ /* 0x000ea8000c1e1900 */
[----:B------:R-:W2:Y:S04]  /*01c0*/  LDG.E R8, desc[UR10][R2.64+-0x1c] ;  /* 0xffffe40a02087981 */ /* 0x000ea8000c1e1900 */
[----:B------:R-:W3:Y:S04]  /*01d0*/  LDG.E R11, desc[UR10][R2.64+-0x18] ;  /* 0xffffe80a020b7981 */ /* 0x000ee8000c1e1900 */
[----:B------:R-:W3:Y:S04]  /*01e0*/  LDG.E R10, desc[UR10][R2.64+-0x14] ;  /* 0xffffec0a020a7981 */ /* 0x000ee8000c1e1900 */
[----:B------:R-:W4:Y:S04]  /*01f0*/  LDG.E R13, desc[UR10][R2.64+-0x10] ;  /* 0xfffff00a020d7981 */ /* 0x000f28000c1e1900 */
        /* <DEDUP_REMOVED lines=10> */
[----:B------:R0:W4:Y:S01]  /*02a0*/  LDG.E R7, desc[UR10][R2.64+0x1c] ;  /* 0x00001c0a02077981 */ /* 0x000122000c1e1900 */
[----:B------:R-:W-:-:S04]  /*02b0*/  UIADD3 UR7, UPT, UPT, UR7, 0x10, URZ ;  /* 0x0000001007077890 */ /* 0x000fc8000fffe0ff */
[----:B------:R-:W-:Y:S01]  /*02c0*/  UISETP.NE.AND UP1, UPT, UR7, URZ, UPT ;  /* 0x000000ff0700728c */ /* 0x000fe2000bf25270 */
[----:B--2--5:R-:W-:Y:S02]  /*02d0*/  FMNMX3 R8, R0, R9, R8, !PT ;  /* 0x0000000900087276 */ /* 0x024fe40007800008 */
[----:B------:R-:W-:-:S04]  /*02e0*/  IADD3 R9, P0, PT, R2, 0x40, RZ ;  /* 0x0000004002097810 */ /* 0x000fc80007f1e0ff */
[----:B0-----:R-:W-:Y:S02]  /*02f0*/  IADD3.X R3, PT, PT, RZ, R3, RZ, P0, !PT ;  /* 0x00000003ff037210 */ /* 0x001fe400007fe4ff */
[----:B---3--:R-:W-:-:S04]  /*0300*/  FMNMX3 R8, R8, R11, R10, !PT ;  /* 0x0000000b08087276 */ /* 0x008fc8000780000a */
[----:B----4-:R-:W-:-:S04]  /*0310*/  FMNMX3 R8, R8, R13, R12, !PT ;  /* 0x0000000d08087276 */ /* 0x010fc8000780000c */
[----:B------:R-:W-:-:S04]  /*0320*/  FMNMX3 R8, R8, R15, R14, !PT ;  /* 0x0000000f08087276 */ /* 0x000fc8000780000e */
[----:B------:R-:W-:-:S04]  /*0330*/  FMNMX3 R8, R8, R17, R16, !PT ;  /* 0x0000001108087276 */ /* 0x000fc80007800010 */
[----:B------:R-:W-:-:S04]  /*0340*/  FMNMX3 R8, R8, R19, R18, !PT ;  /* 0x0000001308087276 */ /* 0x000fc80007800012 */
[----:B------:R-:W-:-:S04]  /*0350*/  FMNMX3 R8, R8, R21, R20, !PT ;  /* 0x0000001508087276 */ /* 0x000fc80007800014 */
[----:B------:R-:W-:Y:S01]  /*0360*/  FMNMX3 R0, R8, R6, R7, !PT ;  /* 0x0000000608007276 */ /* 0x000fe20007800007 */
[----:B------:R-:W-:Y:S06]  /*0370*/  BRA.U UP1, `(.L_x_2) ;  /* 0xfffffffd01887547 */ /* 0x000fec000b83ffff */
.L_x_1:
[----:B------:R-:W-:Y:S05]  /*0380*/  BRA.U !UP0, `(.L_x_0) ;  /* 0x0000000108bc7547 */ /* 0x000fea000b800000 */
[----:B------:R-:W0:Y:S01]  /*0390*/  LDCU UR4, c[0x0][0x380] ;  /* 0x00007000ff0477ac */ /* 0x000e220008000800 */
[----:B------:R-:W-:Y:S02]  /*03a0*/  UISETP.GE.U32.AND UP0, UPT, UR8, 0x8, UPT ;  /* 0x000000080800788c */ /* 0x000fe4000bf06070 */
[----:B0-----:R-:W-:-:S04]  /*03b0*/  ULOP3.LUT UR5, UR4, 0x7, URZ, 0xc0, !UPT ;  /* 0x0000000704057892 */ /* 0x001fc8000f8ec0ff */
[----:B------:R-:W-:-:S03]  /*03c0*/  UISETP.NE.AND UP1, UPT, UR5, URZ, UPT ;  /* 0x000000ff0500728c */ /* 0x000fc6000bf25270 */
[----:B------:R-:W-:Y:S08]  /*03d0*/  BRA.U !UP0, `(.L_x_3) ;  /* 0x00000001083c7547 */ /* 0x000ff0000b800000 */
[----:B------:R-:W0:Y:S02]  /*03e0*/  LDC.64 R2, c[0x0][0x388] ;  /* 0x0000e200ff027b82 */ /* 0x000e240000000a00 */
[----:B0-----:R-:W-:-:S05]  /*03f0*/  IMAD.WIDE.U32 R2, R5, 0x4, R2 ;  /* 0x0000000405027825 */ /* 0x001fca00078e0002 */
[----:B------:R-:W2:Y:S04]  /*0400*/  LDG.E R7, desc[UR10][R2.64] ;  /* 0x0000000a02077981 */ /* 0x000ea8000c1e1900 */
[----:B------:R-:W2:Y:S04]  /*0410*/  LDG.E R6, desc[UR10][R2.64+0x4] ;  /* 0x0000040a02067981 */ /* 0x000ea8000c1e1900 */
[----:B------:R-:W3:Y:S04]  /*0420*/  LDG.E R9, desc[UR10][R2.64+0x8] ;  /* 0x0000080a02097981 */ /* 0x000ee8000c1e1900 */
[----:B------:R-:W3:Y:S04]  /*0430*/  LDG.E R8, desc[UR10][R2.64+0xc] ;  /* 0x00000c0a02087981 */ /* 0x000ee8000c1e1900 */
[----:B------:R-:W4:Y:S04]  /*0440*/  LDG.E R11, desc[UR10][R2.64+0x10] ;  /* 0x0000100a020b7981 */ /* 0x000f28000c1e1900 */
[----:B------:R-:W4:Y:S04]  /*0450*/  LDG.E R10, desc[UR10][R2.64+0x14] ;  /* 0x0000140a020a7981 */ /* 0x000f28000c1e1900 */
[----:B------:R-:W4:Y:S04]  /*0460*/  LDG.E R13, desc[UR10][R2.64+0x18] ;  /* 0x0000180a020d7981 */ /* 0x000f28000c1e1900 */
[----:B------:R-:W4:Y:S01]  /*0470*/  LDG.E R12, desc[UR10][R2.64+0x1c] ;  /* 0x00001c0a020c7981 */ /* 0x000f22000c1e1900 */
[----:B------:R-:W-:-:S02]  /*0480*/  IADD3 R5, PT, PT, R5, 0x8, RZ ;  /* 0x0000000805057810 */ /* 0x000fc40007ffe0ff */
[----:B--2--5:R-:W-:-:S04]  /*0490*/  FMNMX3 R6, R0, R7, R6, !PT ;  /* 0x0000000700067276 */ /* 0x024fc80007800006 */
[----:B---3--:R-:W-:-:S04]  /*04a0*/  FMNMX3 R6, R6, R9, R8, !PT ;  /* 0x0000000906067276 */ /* 0x008fc80007800008 */
[----:B----4-:R-:W-:-:S04]  /*04b0*/  FMNMX3 R6, R6, R11, R10, !PT ;  /* 0x0000000b06067276 */ /* 0x010fc8000780000a */
[----:B------:R-:W-:-:S07]  /*04c0*/  FMNMX3 R0, R6, R13, R12, !PT ;  /* 0x0000000d06007276 */ /* 0x000fce000780000c */
.L_x_3:
[----:B------:R-:W-:Y:S05]  /*04d0*/  BRA.U !UP1, `(.L_x_0) ;  /* 0x0000000109687547 */ /* 0x000fea000b800000 */
[----:B------:R-:W-:Y:S02]  /*04e0*/  UISETP.GE.U32.AND UP0, UPT, UR5, 0x4, UPT ;  /* 0x000000040500788c */ /* 0x000fe4000bf06070 */
[----:B------:R-:W-:-:S04]  /*04f0*/  ULOP3.LUT UR4, UR4, 0x3, URZ, 0xc0, !UPT ;  /* 0x0000000304047892 */ /* 0x000fc8000f8ec0ff */
[----:B------:R-:W-:-:S03]  /*0500*/  UISETP.NE.AND UP1, UPT, UR4, URZ, UPT ;  /* 0x000000ff0400728c */ /* 0x000fc6000bf25270 */
[----:B------:R-:W-:Y:S08]  /*0510*/  BRA.U !UP0, `(.L_x_4) ;  /* 0x0000000108247547 */ /* 0x000ff0000b800000 */
[----:B------:R-:W0:Y:S02]  /*0520*/  LDC.64 R2, c[0x0][0x388] ;  /* 0x0000e200ff027b82 */ /* 0x000e240000000a00 */
[----:B0-----:R-:W-:-:S05]  /*0530*/  IMAD.WIDE.U32 R2, R5, 0x4, R2 ;  /* 0x0000000405027825 */ /* 0x001fca00078e0002 */
[----:B------:R-:W2:Y:S04]  /*0540*/  LDG.E R7, desc[UR10][R2.64] ;  /* 0x0000000a02077981 */ /* 0x000ea8000c1e1900 */
[----:B------:R-:W2:Y:S04]  /*0550*/  LDG.E R6, desc[UR10][R2.64+0x4] ;  /* 0x0000040a02067981 */ /* 0x000ea8000c1e1900 */
[----:B------:R-:W3:Y:S04]  /*0560*/  LDG.E R9, desc[UR10][R2.64+0x8] ;  /* 0x0000080a02097981 */ /* 0x000ee8000c1e1900 */
[----:B------:R-:W3:Y:S01]  /*0570*/  LDG.E R8, desc[UR10][R2.64+0xc] ;  /* 0x00000c0a02087981 */ /* 0x000ee2000c1e1900 */
[----:B------:R-:W-:-:S02]  /*0580*/  IADD3 R5, PT, PT, R5, 0x4, RZ ;  /* 0x0000000405057810 */ /* 0x000fc40007ffe0ff */
[----:B--2--5:R-:W-:-:S04]  /*0590*/  FMNMX3 R0, R0, R7, R6, !PT ;  /* 0x0000000700007276 */ /* 0x024fc80007800006 */
[----:B---3--:R-:W-:-:S07]  /*05a0*/  FMNMX3 R0, R0, R9, R8, !PT ;  /* 0x0000000900007276 */ /* 0x008fce0007800008 */
.L_x_4:
[----:B------:R-:W-:Y:S05]  /*05b0*/  BRA.U !UP1, `(.L_x_0) ;  /* 0x0000000109307547 */ /* 0x000fea000b800000 */
[----:B------:R-:W0:Y:S01]  /*05c0*/  LDC.64 R2, c[0x0][0x388] ;  /* 0x0000e200ff027b82 */ /* 0x000e220000000a00 */
[----:B------:R-:W-:Y:S01]  /*05d0*/  UIADD3 UR4, UPT, UPT, -UR4, URZ, URZ ;  /* 0x000000ff04047290 */ /* 0x000fe2000fffe1ff */
[----:B0-----:R-:W-:-:S05]  /*05e0*/  IMAD.WIDE.U32 R2, R5, 0x4, R2 ;  /* 0x0000000405027825 */ /* 0x001fca00078e0002 */
[----:B------:R-:W-:-:S07]  /*05f0*/  MOV R5, R3 ;  /* 0x0000000300057202 */ /* 0x000fce0000000f00 */
.L_x_5:
[----:B------:R-:W-:-:S06]  /*0600*/  MOV R3, R5 ;  /* 0x0000000500037202 */ /* 0x000fcc0000000f00 */
[----:B------:R0:W2:Y:S01]  /*0610*/  LDG.E R3, desc[UR10][R2.64] ;  /* 0x0000000a02037981 */ /* 0x0000a2000c1e1900 */
[----:B------:R-:W-:-:S04]  /*0620*/  UIADD3 UR4, UPT, UPT, UR4, 0x1, URZ ;  /* 0x0000000104047890 */ /* 0x000fc8000fffe0ff */
[----:B------:R-:W-:Y:S01]  /*0630*/  UISETP.NE.AND UP0, UPT, UR4, URZ, UPT ;  /* 0x000000ff0400728c */ /* 0x000fe2000bf05270 */
[----:B0-----:R-:W-:-:S04]  /*0640*/  IADD3 R2, P0, PT, R2, 0x4, RZ ;  /* 0x0000000402027810 */ /* 0x001fc80007f1e0ff */
[----:B------:R-:W-:Y:S02]  /*0650*/  IADD3.X R5, PT, PT, RZ, R5, RZ, P0, !PT ;  /* 0x00000005ff057210 */ /* 0x000fe400007fe4ff */
[----:B--2--5:R-:W-:Y:S02]  /*0660*/  FMNMX R0, R3, R0, !PT ;  /* 0x0000000003007209 */ /* 0x024fe40007800000 */
[----:B------:R-:W-:Y:S05]  /*0670*/  BRA.U UP0, `(.L_x_5) ;  /* 0xfffffffd00e07547 */ /* 0x000fea000b83ffff */
.L_x_0:
[----:B------:R-:W0:Y:S01]  /*0680*/  LDCU UR6, c[0x0][0x380] ;  /* 0x00007000ff0677ac */ /* 0x000e220008000800 */
[----:B------:R-:W-:Y:S01]  /*0690*/  HFMA2 R5, -RZ, RZ, 0, 0 ;  /* 0x00000000ff057431 */ /* 0x000fe200000001ff */
[----:B0-----:R-:W-:-:S09]  /*06a0*/  UISETP.GE.AND UP0, UPT, UR6, 0x1, UPT ;  /* 0x000000010600788c */ /* 0x001fd2000bf06270 */
[----:B------:R-:W-:Y:S05]  /*06b0*/  BRA.U !UP0, `(.L_x_6) ;  /* 0x0000000d08187547 */ /* 0x000fea000b800000 */
[----:B------:R-:W-:Y:S01]  /*06c0*/  UISETP.GE.U32.AND UP1, UPT, UR6, 0x8, UPT ;  /* 0x000000080600788c */ /* 0x000fe2000bf26070 */
[----:B------:R-:W-:Y:S01]  /*06d0*/  MOV R5, RZ ;  /* 0x000000ff00057202 */ /* 0x000fe20000000f00 */
[----:B------:R-:W-:Y:S01]  /*06e0*/  ULOP3.LUT UR9, UR6, 0x7, URZ, 0xc0, !UPT ;  /* 0x0000000706097892 */ /* 0x000fe2000f8ec0ff */
[----:B------:R-:W-:-:S03]  /*06f0*/  MOV R6, RZ ;  /* 0x000000ff00067202 */ /* 0x000fc60000000f00 */
[----:B------:R-:W-:-:S03]  /*0700*/  UISETP.NE.AND UP0, UPT, UR9, URZ, UPT ;  /* 0x000000ff0900728c */ /* 0x000fc6000bf05270 */
[----:B------:R-:W-:Y:S08]  /*0710*/  BRA.U !UP1, `(.L_x_7) ;  /* 0x0000000509847547 */ /* 0x000ff0000b800000 */
[----:B------:R-:W0:Y:S01]  /*0720*/  LDCU.64 UR4, c[0x0][0x388] ;  /* 0x00007100ff0477ac */ /* 0x000e220008000a00 */
[----:B------:R-:W-:Y:S01]  /*0730*/  MOV R5, RZ ;  /* 0x000000ff00057202 */ /* 0x000fe20000000f00 */
[----:B------:R-:W-:-:S04]  /*0740*/  ULOP3.LUT UR7, UR6, 0x7ffffff8, URZ, 0xc0, !UPT ;  /* 0x7ffffff806077892 */ /* 0x000fc8000f8ec0ff */
[----:B------:R-:W-:Y:S02]  /*0750*/  UIADD3 UR8, UPT, UPT, -UR7, URZ, URZ ;  /* 0x000000ff07087290 */ /* 0x000fe4000fffe1ff */
[----:B------:R-:W-:Y:S01]  /*0760*/  MOV R6, UR7 ;  /* 0x0000000700067c02 */ /* 0x000fe20008000f00 */
[----:B0-----:R-:W-:-:S04]  /*0770*/  UIADD3 UR4, UP1, UPT, UR4, 0x10, URZ ;  /* 0x0000001004047890 */ /* 0x001fc8000ff3e0ff */
[----:B------:R-:W-:Y:S02]  /*0780*/  UIADD3.X UR5, UPT, UPT, URZ, UR5, URZ, UP1, !UPT ;  /* 0x00000005ff057290 */ /* 0x000fe40008ffe4ff */
[----:B------:R-:W-:-:S04]  /*0790*/  MOV R8, UR4 ;  /* 0x0000000400087c02 */ /* 0x000fc80008000f00 */
[----:B------:R-:W-:-:S07]  /*07a0*/  MOV R3, UR5 ;  /* 0x0000000500037c02 */ /* 0x000fce0008000f00 */
.L_x_8:
[----:B------:R-:W-:-:S05]  /*07b0*/  MOV R2, R8 ;  /* 0x0000000800027202 */ /* 0x000fca0000000f00 */
[----:B------:R-:W2:Y:S04]  /*07c0*/  LDG.E R7, desc[UR10][R2.64+-0x10] ;  /* 0xfffff00a02077981 */ /* 0x000ea8000c1e1900 */
[----:B------:R-:W3:Y:S04]  /*07d0*/  LDG.E R25, desc[UR10][R2.64+-0xc] ;  /* 0xfffff40a02197981 */ /* 0x000ee8000c1e1900 */
[----:B------:R-:W4:Y:S04]  /*07e0*/  LDG.E R21, desc[UR10][R2.64+-0x8] ;  /* 0xfffff80a02157981 */ /* 0x000f28000c1e1900 */
[----:B------:R-:W4:Y:S04]  /*07f0*/  LDG.E R23, desc[UR10][R2.64+-0x4] ;  /* 0xfffffc0a02177981 */ /* 0x000f28000c1e1900 */
[----:B------:R-:W4:Y:S04]  /*0800*/  LDG.E R13, desc[UR10][R2.64] ;  /* 0x0000000a020d7981 */ /* 0x000f28000c1e1900 */
[----:B------:R-:W4:Y:S04]  /*0810*/  LDG.E R19, desc[UR10][R2.64+0x4] ;  /* 0x0000040a02137981 */ /* 0x000f28000c1e1900 */
[----:B------:R-:W4:Y:S04]  /*0820*/  LDG.E R17, desc[UR10][R2.64+0x8] ;  /* 0x0000080a02117981 */ /* 0x000f28000c1e1900 */
[----:B------:R-:W4:Y:S01]  /*0830*/  LDG.E R15, desc[UR10][R2.64+0xc] ;  /* 0x00000c0a020f7981 */ /* 0x000f22000c1e1900 */
[----:B------:R-:W-:Y:S01]  /*0840*/  HFMA2 R10, -RZ, RZ, 0.96630859375, -0.0022525787353515625 ;  /* 0x3bbb989dff0a7431 */ /* 0x000fe200000001ff */
[----:B------:R-:W-:Y:S01]  /*0850*/  MOV R11, 0x437c0000 ;  /* 0x437c0000000b7802 */ /* 0x000fe20000000f00 */
[----:B------:R-:W-:-:S04]  /*0860*/  UIADD3 UR8, UPT, UPT, UR8, 0x8, URZ ;  /* 0x0000000808087890 */ /* 0x000fc8000fffe0ff */
[----:B------:R-:W-:Y:S01]  /*0870*/  UISETP.NE.AND UP1, UPT, UR8, URZ, UPT ;  /* 0x000000ff0800728c */ /* 0x000fe2000bf25270 */
[----:B--2--5:R-:W-:-:S04]  /*0880*/  FADD R9, R7, -R0 ;  /* 0x8000000007097221 */ /* 0x024fc80000000000 */
[----:B------:R-:W-:Y:S01]  /*0890*/  FFMA.SAT R8, R9, R10, 0.5 ;  /* 0x3f00000009087423 */ /* 0x000fe2000000200a */
[----:B---3--:R-:W-:-:S03]  /*08a0*/  FADD R25, R25, -R0 ;  /* 0x8000000019197221 */ /* 0x008fc60000000000 */
[-C--:B------:R-:W-:Y:S01]  /*08b0*/  FFMA.RM R7, R8, R11.reuse, 12582913 ;  /* 0x4b40000108077423 */ /* 0x080fe2000000400b */
[-C--:B------:R-:W-:Y:S01]  /*08c0*/  FFMA.SAT R8, R25, R10.reuse, 0.5 ;  /* 0x3f00000019087423 */ /* 0x080fe2000000200a */
[--C-:B----4-:R-:W-:Y:S02]  /*08d0*/  FADD R21, R21, -R0.reuse ;  /* 0x8000000015157221 */ /* 0x110fe40000000000 */
[----:B------:R-:W-:Y:S01]  /*08e0*/  FADD R12, R7, -12583039 ;  /* 0xcb40007f070c7421 */ /* 0x000fe20000000000 */
[-C--:B------:R-:W-:Y:S01]  /*08f0*/  FFMA.RM R8, R8, R11.reuse, 12582913 ;  /* 0x4b40000108087423 */ /* 0x080fe2000000400b */
[-C--:B------:R-:W-:Y:S01]  /*0900*/  FFMA.SAT R16, R21, R10.reuse, 0.5 ;  /* 0x3f00000015107423 */ /* 0x080fe2000000200a */
[----:B------:R-:W-:Y:S01]  /*0910*/  FADD R23, R23, -R0 ;  /* 0x8000000017177221 */ /* 0x000fe20000000000 */
[----:B------:R-:W-:Y:S01]  /*0920*/  FFMA R12, R9, 1.4426950216293334961, -R12 ;  /* 0x3fb8aa3b090c7823 */ /* 0x000fe2000000080c */
[C---:B------:R-:W-:Y:S01]  /*0930*/  FADD R14, R8.reuse, -12583039 ;  /* 0xcb40007f080e7421 */ /* 0x040fe20000000000 */
[----:B------:R-:W-:Y:S01]  /*0940*/  SHF.L.U32 R8, R8, 0x17, RZ ;  /* 0x0000001708087819 */ /* 0x000fe200000006ff */
[----:B------:R-:W-:Y:S01]  /*0950*/  FFMA.SAT R18, R23, R10, 0.5 ;  /* 0x3f00000017127423 */ /* 0x000fe2000000200a */
[----:B------:R-:W-:Y:S01]  /*0960*/  FFMA R12, R9, 1.925963033500011079e-08, R12 ;  /* 0x32a57060090c7823 */ /* 0x000fe2000000000c */
[----:B------:R-:W-:Y:S01]  /*0970*/  FFMA.RM R9, R16, R11, 12582913 ;  /* 0x4b40000110097423 */ /* 0x000fe2000000400b */
[----:B------:R-:W-:Y:S01]  /*0980*/  FFMA R14, R25, 1.4426950216293334961, -R14 ;  /* 0x3fb8aa3b190e7823 */ /* 0x000fe2000000080e */
[----:B------:R-:W-:-:S02]  /*0990*/  FADD R27, R19, -R0 ;  /* 0x80000000131b7221 */ /* 0x000fc40000000000 */
[----:B------:R-:W-:Y:S01]  /*09a0*/  FADD R16, R9, -12583039 ;  /* 0xcb40007f09107421 */ /* 0x000fe20000000000 */
[----:B------:R-:W-:Y:S01]  /*09b0*/  FFMA R14, R25, 1.925963033500011079e-08, R14 ;  /* 0x32a57060190e7823 */ /* 0x000fe2000000000e */
[----:B------:R-:W-:Y:S01]  /*09c0*/  FADD R25, R13, -R0 ;  /* 0x800000000d197221 */ /* 0x000fe20000000000 */
[-C--:B------:R-:W-:Y:S01]  /*09d0*/  FFMA.RM R13, R18, R11.reuse, 12582913 ;  /* 0x4b400001120d7423 */ /* 0x080fe2000000400b */
[----:B------:R-:W-:Y:S01]  /*09e0*/  FFMA R16, R21, 1.4426950216293334961, -R16 ;  /* 0x3fb8aa3b15107823 */ /* 0x000fe20000000810 */
[----:B------:R-:W0:Y:S01]  /*09f0*/  MUFU.EX2 R12, R12 ;  /* 0x0000000c000c7308 */ /* 0x000e220000000800 */
[-C--:B------:R-:W-:Y:S01]  /*0a00*/  FFMA.SAT R22, R25, R10.reuse, 0.5 ;  /* 0x3f00000019167423 */ /* 0x080fe2000000200a */
[----:B------:R-:W-:Y:S01]  /*0a10*/  FADD R20, R13, -12583039 ;  /* 0xcb40007f0d147421 */ /* 0x000fe20000000000 */
[----:B------:R-:W-:Y:S01]  /*0a20*/  FFMA R18, R21, 1.925963033500011079e-08, R16 ;  /* 0x32a5706015127823 */ /* 0x000fe20000000010 */
[----:B------:R-:W-:Y:S01]  /*0a30*/  FADD R21, R17, -R0 ;  /* 0x8000000011157221 */ /* 0x000fe20000000000 */
[-C--:B------:R-:W-:Y:S01]  /*0a40*/  FFMA.RM R16, R22, R11.reuse, 12582913 ;  /* 0x4b40000116107423 */ /* 0x080fe2000000400b */
[----:B------:R-:W-:Y:S01]  /*0a50*/  FFMA R20, R23, 1.4426950216293334961, -R20 ;  /* 0x3fb8aa3b17147823 */ /* 0x000fe20000000814 */
[-C--:B------:R-:W-:Y:S01]  /*0a60*/  FFMA.SAT R26, R27, R10.reuse, 0.5 ;  /* 0x3f0000001b1a7423 */ /* 0x080fe2000000200a */
[----:B------:R-:W1:Y:S01]  /*0a70*/  MUFU.EX2 R14, R14 ;  /* 0x0000000e000e7308 */ /* 0x000e620000000800 */
[----:B------:R-:W-:Y:S01]  /*0a80*/  FADD R24, R16, -12583039 ;  /* 0xcb40007f10187421 */ /* 0x000fe20000000000 */
[----:B------:R-:W-:Y:S01]  /*0a90*/  FFMA R22, R23, 1.925963033500011079e-08, R20 ;  /* 0x32a5706017167823 */ /* 0x000fe20000000014 */
[-C--:B------:R-:W-:Y:S01]  /*0aa0*/  FFMA.RM R19, R26, R11.reuse, 12582913 ;  /* 0x4b4000011a137423 */ /* 0x080fe2000000400b */
[----:B------:R-:W-:Y:S01]  /*0ab0*/  FADD R23, R15, -R0 ;  /* 0x800000000f177221 */ /* 0x000fe20000000000 */
[----:B------:R-:W-:Y:S01]  /*0ac0*/  FFMA R24, R25, 1.4426950216293334961, -R24 ;  /* 0x3fb8aa3b19187823 */ /* 0x000fe20000000818 */
[----:B------:R-:W-:Y:S01]  /*0ad0*/  SHF.L.U32 R13, R13, 0x17, RZ ;  /* 0x000000170d0d7819 */ /* 0x000fe200000006ff */
[----:B------:R-:W-:Y:S01]  /*0ae0*/  FADD R26, R19, -12583039 ;  /* 0xcb40007f131a7421 */ /* 0x000fe20000000000 */
[----:B------:R-:W2:Y:S01]  /*0af0*/  MUFU.EX2 R18, R18 ;  /* 0x0000001200127308 */ /* 0x000ea20000000800 */
[----:B------:R-:W-:Y:S01]  /*0b00*/  FFMA R20, R25, 1.925963033500011079e-08, R24 ;  /* 0x32a5706019147823 */ /* 0x000fe20000000018 */
[-C--:B------:R-:W-:Y:S01]  /*0b10*/  FFMA.SAT R24, R21, R10.reuse, 0.5 ;  /* 0x3f00000015187423 */ /* 0x080fe2000000200a */
[----:B------:R-:W-:Y:S01]  /*0b20*/  FFMA.SAT R28, R23, R10, 0.5 ;  /* 0x3f000000171c7423 */ /* 0x000fe2000000200a */
[----:B------:R-:W-:Y:S01]  /*0b30*/  SHF.L.U32 R10, R7, 0x17, RZ ;  /* 0x00000017070a7819 */ /* 0x000fe200000006ff */
[C---:B------:R-:W-:Y:S01]  /*0b40*/  FFMA R26, R27.reuse, 1.4426950216293334961, -R26 ;  /* 0x3fb8aa3b1b1a7823 */ /* 0x040fe2000000081a */
[-C--:B------:R-:W-:Y:S01]  /*0b50*/  FFMA.RM R15, R24, R11.reuse, 12582913 ;  /* 0x4b400001180f7423 */ /* 0x080fe2000000400b */
[----:B------:R-:W-:Y:S01]  /*0b60*/  FFMA.RM R11, R28, R11, 12582913 ;  /* 0x4b4000011c0b7423 */ /* 0x000fe2000000400b */
[----:B------:R-:W3:Y:S01]  /*0b70*/  MUFU.EX2 R17, R22 ;  /* 0x0000001600117308 */ /* 0x000ee20000000800 */
[----:B------:R-:W-:Y:S01]  /*0b80*/  FFMA R26, R27, 1.925963033500011079e-08, R26 ;  /* 0x32a570601b1a7823 */ /* 0x000fe2000000001a */
[----:B------:R-:W-:Y:S01]  /*0b90*/  FADD R24, R15, -12583039 ;  /* 0xcb40007f0f187421 */ /* 0x000fe20000000000 */
[----:B0-----:R-:W-:Y:S01]  /*0ba0*/  FFMA R5, R10, R12, R5 ;  /* 0x0000000c0a057223 */ /* 0x001fe20000000005 */
[----:B------:R-:W-:Y:S01]  /*0bb0*/  FADD R12, R11, -12583039 ;  /* 0xcb40007f0b0c7421 */ /* 0x000fe20000000000 */
[----:B------:R-:W-:Y:S01]  /*0bc0*/  SHF.L.U32 R10, R9, 0x17, RZ ;  /* 0x00000017090a7819 */ /* 0x000fe200000006ff */
[----:B------:R-:W-:Y:S01]  /*0bd0*/  FFMA R24, R21, 1.4426950216293334961, -R24 ;  /* 0x3fb8aa3b15187823 */ /* 0x000fe20000000818 */
[----:B-1----:R-:W-:Y:S01]  /*0be0*/  FFMA R5, R8, R14, R5 ;  /* 0x0000000e08057223 */ /* 0x002fe20000000005 */
[----:B------:R-:W0:Y:S01]  /*0bf0*/  MUFU.EX2 R20, R20 ;  /* 0x0000001400147308 */ /* 0x000e220000000800 */
[----:B------:R-:W-:Y:S01]  /*0c00*/  FFMA R12, R23, 1.4426950216293334961, -R12 ;  /* 0x3fb8aa3b170c7823 */ /* 0x000fe2000000080c */
[----:B------:R-:W-:Y:S01]  /*0c10*/  FFMA R24, R21, 1.925963033500011079e-08, R24 ;  /* 0x32a5706015187823 */ /* 0x000fe20000000018 */
[----:B--2---:R-:W-:Y:S01]  /*0c20*/  FFMA R10, R10, R18, R5 ;  /* 0x000000120a0a7223 */ /* 0x004fe20000000005 */
[----:B------:R-:W-:Y:S01]  /*0c30*/  SHF.L.U32 R16, R16, 0x17, RZ ;  /* 0x0000001710107819 */ /* 0x000fe200000006ff */
[----:B------:R-:W-:Y:S01]  /*0c40*/  FFMA R12, R23, 1.925963033500011079e-08, R12 ;  /* 0x32a57060170c7823 */ /* 0x000fe2000000000c */
[----:B------:R-:W-:-:S02]  /*0c50*/  SHF.L.U32 R19, R19, 0x17, RZ ;  /* 0x0000001713137819 */ /* 0x000fc400000006ff */
[----:B------:R-:W1:Y:S01]  /*0c60*/  MUFU.EX2 R7, R26 ;  /* 0x0000001a00077308 */ /* 0x000e620000000800 */
[----:B---3--:R-:W-:Y:S01]  /*0c70*/  FFMA R13, R13, R17, R10 ;  /* 0x000000110d0d7223 */ /* 0x008fe2000000000a */
[----:B------:R-:W-:-:S06]  /*0c80*/  SHF.L.U32 R8, R15, 0x17, RZ ;  /* 0x000000170f087819 */ /* 0x000fcc00000006ff */
[----:B------:R-:W2:Y:S01]  /*0c90*/  MUFU.EX2 R24, R24 ;  /* 0x0000001800187308 */ /* 0x000ea20000000800 */
[----:B0-----:R-:W-:-:S07]  /*0ca0*/  FFMA R16, R16, R20, R13 ;  /* 0x0000001410107223 */ /* 0x001fce000000000d */
[----:B------:R-:W0:Y:S01]  /*0cb0*/  MUFU.EX2 R12, R12 ;  /* 0x0000000c000c7308 */ /* 0x000e220000000800 */
[----:B-1----:R-:W-:-:S04]  /*0cc0*/  FFMA R7, R19, R7, R16 ;  /* 0x0000000713077223 */ /* 0x002fc80000000010 */
[----:B--2---:R-:W-:Y:S01]  /*0cd0*/  FFMA R7, R8, R24, R7 ;  /* 0x0000001808077223 */ /* 0x004fe20000000007 */
[----:B------:R-:W-:Y:S02]  /*0ce0*/  IADD3 R8, P0, PT, R2, 0x20, RZ ;  /* 0x0000002002087810 */ /* 0x000fe40007f1e0ff */
[----:B------:R-:W-:Y:S02]  /*0cf0*/  SHF.L.U32 R2, R11, 0x17, RZ ;  /* 0x000000170b027819 */ /* 0x000fe400000006ff */
[----:B------:R-:W-:-:S03]  /*0d00*/  IADD3.X R3, PT, PT, RZ, R3, RZ, P0, !PT ;  /* 0x00000003ff037210 */ /* 0x000fc600007fe4ff */
[----:B0-----:R-:W-:Y:S01]  /*0d10*/  FFMA R5, R2, R12, R7 ;  /* 0x0000000c02057223 */ /* 0x001fe20000000007 */
[----:B------:R-:W-:Y:S06]  /*0d20*/  BRA.U UP1, `(.L_x_8) ;  /* 0xfffffff901a07547 */ /* 0x000fec000b83ffff */
.L_x_7:
        /* <DEDUP_REMOVED lines=8> */
[----:B------:R-:W3:Y:S04]  /*0db0*/  LDG.E R11, desc[UR10][R8.64+0x4] ;  /* 0x0000040a080b7981 */ /* 0x000ee8000c1e1900 */
[----:B------:R-:W4:Y:S04]  /*0dc0*/  LDG.E R13, desc[UR10][R8.64+0x8] ;  /* 0x0000080a080d7981 */ /* 0x000f28000c1e1900 */
[----:B------:R0:W4:Y:S01]  /*0dd0*/  LDG.E R15, desc[UR10][R8.64+0xc] ;  /* 0x00000c0a080f7981 */ /* 0x000122000c1e1900 */
[----:B------:R-:W-:Y:S01]  /*0de0*/  HFMA2 R12, -RZ, RZ, 0.96630859375, -0.0022525787353515625 ;  /* 0x3bbb989dff0c7431 */ /* 0x000fe200000001ff */
[----:B------:R-:W-:-:S02]  /*0df0*/  MOV R14, 0x437c0000 ;  /* 0x437c0000000e7802 */ /* 0x000fc40000000f00 */
[----:B------:R-:W-:Y:S01]  /*0e00*/  IADD3 R6, PT, PT, R6, 0x4, RZ ;  /* 0x0000000406067810 */ /* 0x000fe20007ffe0ff */
[----:B--2--5:R-:W-:-:S04]  /*0e10*/  FADD R7, R3, -R0 ;  /* 0x8000000003077221 */ /* 0x024fc80000000000 */
[----:B------:R-:W-:Y:S01]  /*0e20*/  FFMA.SAT R2, R7, R12, 0.5 ;  /* 0x3f00000007027423 */ /* 0x000fe2000000200c */
[----:B---3--:R-:W-:-:S03]  /*0e30*/  FADD R11, R11, -R0 ;  /* 0x800000000b0b7221 */ /* 0x008fc60000000000 */
[----:B------:R-:W-:Y:S01]  /*0e40*/  FFMA.RM R2, R2, R14, 12582913 ;  /* 0x4b40000102027423 */ /* 0x000fe2000000400e */
[--C-:B----4-:R-:W-:Y:S01]  /*0e50*/  FADD R13, R13, -R0.reuse ;  /* 0x800000000d0d7221 */ /* 0x110fe20000000000 */
[-C--:B------:R-:W-:Y:S02]  /*0e60*/  FFMA.SAT R3, R11, R12.reuse, 0.5 ;  /* 0x3f0000000b037423 */ /* 0x080fe4000000200c */
[C---:B------:R-:W-:Y:S01]  /*0e70*/  FADD R10, R2.reuse, -12583039 ;  /* 0xcb40007f020a7421 */ /* 0x040fe20000000000 */
[----:B0-----:R-:W-:Y:S01]  /*0e80*/  FFMA.SAT R9, R13, R12, 0.5 ;  /* 0x3f0000000d097423 */ /* 0x001fe2000000200c */
[-C--:B------:R-:W-:Y:S01]  /*0e90*/  FFMA.RM R3, R3, R14.reuse, 12582913 ;  /* 0x4b40000103037423 */ /* 0x080fe2000000400e */
[----:B------:R-:W-:Y:S01]  /*0ea0*/  FADD R15, R15, -R0 ;  /* 0x800000000f0f7221 */ /* 0x000fe20000000000 */
[----:B------:R-:W-:Y:S01]  /*0eb0*/  FFMA R10, R7, 1.4426950216293334961, -R10 ;  /* 0x3fb8aa3b070a7823 */ /* 0x000fe2000000080a */
[----:B------:R-:W-:Y:S01]  /*0ec0*/  SHF.L.U32 R2, R2, 0x17, RZ ;  /* 0x0000001702027819 */ /* 0x000fe200000006ff */
[C---:B------:R-:W-:Y:S01]  /*0ed0*/  FADD R8, R3.reuse, -12583039 ;  /* 0xcb40007f03087421 */ /* 0x040fe20000000000 */
[----:B------:R-:W-:Y:S01]  /*0ee0*/  SHF.L.U32 R3, R3, 0x17, RZ ;  /* 0x0000001703037819 */ /* 0x000fe200000006ff */
[----:B------:R-:W-:Y:S01]  /*0ef0*/  FFMA R10, R7, 1.925963033500011079e-08, R10 ;  /* 0x32a57060070a7823 */ /* 0x000fe2000000000a */
[----:B------:R-:W-:Y:S01]  /*0f00*/  FFMA.RM R7, R9, R14, 12582913 ;  /* 0x4b40000109077423 */ /* 0x000fe2000000400e */
[----:B------:R-:W-:Y:S01]  /*0f10*/  FFMA.SAT R9, R15, R12, 0.5 ;  /* 0x3f0000000f097423 */ /* 0x000fe2000000200c */
[----:B------:R-:W-:-:S02]  /*0f20*/  FFMA R8, R11, 1.4426950216293334961, -R8 ;  /* 0x3fb8aa3b0b087823 */ /* 0x000fc40000000808 */
[----:B------:R-:W-:Y:S01]  /*0f30*/  FADD R12, R7, -12583039 ;  /* 0xcb40007f070c7421 */ /* 0x000fe20000000000 */
[----:B------:R-:W-:Y:S01]  /*0f40*/  FFMA.RM R9, R9, R14, 12582913 ;  /* 0x4b40000109097423 */ /* 0x000fe2000000400e */
[----:B------:R-:W-:Y:S01]  /*0f50*/  FFMA R8, R11, 1.925963033500011079e-08, R8 ;  /* 0x32a570600b087823 */ /* 0x000fe20000000008 */
[----:B------:R-:W0:Y:S01]  /*0f60*/  MUFU.EX2 R10, R10 ;  /* 0x0000000a000a7308 */ /* 0x000e220000000800 */
[----:B------:R-:W-:Y:S01]  /*0f70*/  FFMA R12, R13, 1.4426950216293334961, -R12 ;  /* 0x3fb8aa3b0d0c7823 */ /* 0x000fe2000000080c */
[----:B------:R-:W-:Y:S01]  /*0f80*/  FADD R14, R9, -12583039 ;  /* 0xcb40007f090e7421 */ /* 0x000fe20000000000 */
[----:B------:R-:W-:Y:S02]  /*0f90*/  SHF.L.U32 R7, R7, 0x17, RZ ;  /* 0x0000001707077819 */ /* 0x000fe400000006ff */
[----:B------:R-:W-:Y:S01]  /*0fa0*/  FFMA R12, R13, 1.925963033500011079e-08, R12 ;  /* 0x32a570600d0c7823 */ /* 0x000fe2000000000c */
[C---:B------:R-:W-:Y:S02]  /*0fb0*/  FFMA R14, R15.reuse, 1.4426950216293334961, -R14 ;  /* 0x3fb8aa3b0f0e7823 */ /* 0x040fe4000000080e */
[----:B------:R-:W1:Y:S02]  /*0fc0*/  MUFU.EX2 R8, R8 ;  /* 0x0000000800087308 */ /* 0x000e640000000800 */
[----:B------:R-:W-:-:S06]  /*0fd0*/  FFMA R14, R15, 1.925963033500011079e-08, R14 ;  /* 0x32a570600f0e7823 */ /* 0x000fcc000000000e */
[----:B------:R-:W2:Y:S01]  /*0fe0*/  MUFU.EX2 R12, R12 ;  /* 0x0000000c000c7308 */ /* 0x000ea20000000800 */
[----:B0-----:R-:W-:Y:S01]  /*0ff0*/  FFMA R2, R2, R10, R5 ;  /* 0x0000000a02027223 */ /* 0x001fe20000000005 */
[----:B------:R-:W-:-:S06]  /*1000*/  SHF.L.U32 R5, R9, 0x17, RZ ;  /* 0x0000001709057819 */ /* 0x000fcc00000006ff */
[----:B------:R-:W0:Y:S01]  /*1010*/  MUFU.EX2 R14, R14 ;  /* 0x0000000e000e7308 */ /* 0x000e220000000800 */
[----:B-1----:R-:W-:-:S04]  /*1020*/  FFMA R2, R3, R8, R2 ;  /* 0x0000000803027223 */ /* 0x002fc80000000002 */
[----:B--2---:R-:W-:-:S04]  /*1030*/  FFMA R2, R7, R12, R2 ;  /* 0x0000000c07027223 */ /* 0x004fc80000000002 */
[----:B0-----:R-:W-:-:S07]  /*1040*/  FFMA R5, R5, R14, R2 ;  /* 0x0000000e05057223 */ /* 0x001fce0000000002 */
.L_x_9:
[----:B------:R-:W-:Y:S05]  /*1050*/  BRA.U !UP1, `(.L_x_6) ;  /* 0x0000000109b07547 */ /* 0x000fea000b800000 */
[----:B------:R-:W-:Y:S02]  /*1060*/  UISETP.NE.AND UP0, UPT, UR5, 0x1, UPT ;  /* 0x000000010500788c */ /* 0x000fe4000bf05270 */
[----:B------:R-:W-:-:S04]  /*1070*/  ULOP3.LUT UR4, UR6, 0x1, URZ, 0xc0, !UPT ;  /* 0x0000000106047892 */ /* 0x000fc8000f8ec0ff */
[----:B------:R-:W-:-:S03]  /*1080*/  UISETP.NE.U32.AND UP1, UPT, UR4, 0x1, UPT ;  /* 0x000000010400788c */ /* 0x000fc6000bf25070 */
[----:B------:R-:W-:Y:S08]  /*1090*/  BRA.U !UP0, `(.L_x_10) ;  /* 0x0000000108647547 */ /* 0x000ff0000b800000 */
[----:B------:R-:W0:Y:S02]  /*10a0*/  LDC.64 R2, c[0x0][0x388] ;  /* 0x0000e200ff027b82 */ /* 0x000e240000000a00 */
[----:B0-----:R-:W-:-:S05]  /*10b0*/  IMAD.WIDE.U32 R2, R6, 0x4, R2 ;  /* 0x0000000406027825 */ /* 0x001fca00078e0002 */
[----:B------:R-:W2:Y:S04]  /*10c0*/  LDG.E R7, desc[UR10][R2.64] ;  /* 0x0000000a02077981 */ /* 0x000ea8000c1e1900 */
[----:B------:R-:W3:Y:S01]  /*10d0*/  LDG.E R11, desc[UR10][R2.64+0x4] ;  /* 0x0000040a020b7981 */ /* 0x000ee2000c1e1900 */
[----:B------:R-:W-:Y:S01]  /*10e0*/  HFMA2 R8, -RZ, RZ, 0.96630859375, -0.0022525787353515625 ;  /* 0x3bbb989dff087431 */ /* 0x000fe200000001ff */
[----:B------:R-:W-:Y:S02]  /*10f0*/  MOV R10, 0x437c0000 ;  /* 0x437c0000000a7802 */ /* 0x000fe40000000f00 */
[----:B------:R-:W-:Y:S01]  /*1100*/  IADD3 R6, PT, PT, R6, 0x2, RZ ;  /* 0x0000000206067810 */ /* 0x000fe20007ffe0ff */
[----:B--2--5:R-:W-:-:S04]  /*1110*/  FADD R7, R7, -R0 ;  /* 0x8000000007077221 */ /* 0x024fc80000000000 */
[----:B------:R-:W-:Y:S01]  /*1120*/  FFMA.SAT R9, R7, R8, 0.5 ;  /* 0x3f00000007097423 */ /* 0x000fe20000002008 */
[----:B---3--:R-:W-:-:S03]  /*1130*/  FADD R11, R11, -R0 ;  /* 0x800000000b0b7221 */ /* 0x008fc60000000000 */
[----:B------:R-:W-:Y:S01]  /*1140*/  FFMA.RM R9, R9, R10, 12582913 ;  /* 0x4b40000109097423 */ /* 0x000fe2000000400a */
[----:B------:R-:W-:-:S03]  /*1150*/  FFMA.SAT R13, R11, R8, 0.5 ;  /* 0x3f0000000b0d7423 */ /* 0x000fc60000002008 */
[----:B------:R-:W-:Y:S01]  /*1160*/  FADD R8, R9, -12583039 ;  /* 0xcb40007f09087421 */ /* 0x000fe20000000000 */
[----:B------:R-:W-:-:S03]  /*1170*/  FFMA.RM R13, R13, R10, 12582913 ;  /* 0x4b4000010d0d7423 */ /* 0x000fc6000000400a */
[----:B------:R-:W-:Y:S01]  /*1180*/  FFMA R8, R7, 1.4426950216293334961, -R8 ;  /* 0x3fb8aa3b07087823 */ /* 0x000fe20000000808 */
[C---:B------:R-:W-:Y:S01]  /*1190*/  FADD R2, R13.reuse, -12583039 ;  /* 0xcb40007f0d027421 */ /* 0x040fe20000000000 */
[----:B------:R-:W-:Y:S02]  /*11a0*/  SHF.L.U32 R13, R13, 0x17, RZ ;  /* 0x000000170d0d7819 */ /* 0x000fe400000006ff */
[----:B------:R-:W-:Y:S01]  /*11b0*/  FFMA R8, R7, 1.925963033500011079e-08, R8 ;  /* 0x32a5706007087823 */ /* 0x000fe20000000008 */
[----:B------:R-:W-:-:S04]  /*11c0*/  FFMA R2, R11, 1.4426950216293334961, -R2 ;  /* 0x3fb8aa3b0b027823 */ /* 0x000fc80000000802 */
[----:B------:R-:W-:Y:S01]  /*11d0*/  FFMA R11, R11, 1.925963033500011079e-08, R2 ;  /* 0x32a570600b0b7823 */ /* 0x000fe20000000002 */
[----:B------:R-:W0:Y:S01]  /*11e0*/  MUFU.EX2 R8, R8 ;  /* 0x0000000800087308 */ /* 0x000e220000000800 */
[----:B------:R-:W-:-:S07]  /*11f0*/  SHF.L.U32 R2, R9, 0x17, RZ ;  /* 0x0000001709027819 */ /* 0x000fce00000006ff */
[----:B------:R-:W1:Y:S01]  /*1200*/  MUFU.EX2 R11, R11 ;  /* 0x0000000b000b7308 */ /* 0x000e620000000800 */
[----:B0-----:R-:W-:-:S04]  /*1210*/  FFMA R2, R2, R8, R5 ;  /* 0x0000000802027223 */ /* 0x001fc80000000005 */
[----:B-1----:R-:W-:-:S07]  /*1220*/  FFMA R5, R13, R11, R2 ;  /* 0x0000000b0d057223 */ /* 0x002fce0000000002 */
.L_x_10:
[----:B------:R-:W-:Y:S05]  /*1230*/  BRA.U UP1, `(.L_x_6) ;  /* 0x0000000101387547 */ /* 0x000fea000b800000 */
[----:B------:R-:W0:Y:S02]  /*1240*/  LDC.64 R2, c[0x0][0x388] ;  /* 0x0000e200ff027b82 */ /* 0x000e240000000a00 */
[----:B0-----:R-:W-:-:S06]  /*1250*/  IMAD.WIDE.U32 R6, R6, 0x4, R2 ;  /* 0x0000000406067825 */ /* 0x001fcc00078e0002 */
[----:B------:R-:W2:Y:S01]  /*1260*/  LDG.E R7, desc[UR10][R6.64] ;  /* 0x0000000a06077981 */ /* 0x000ea2000c1e1900 */
[----:B------:R-:W-:Y:S01]  /*1270*/  HFMA2 R3, -RZ, RZ, 0.96630859375, -0.0022525787353515625 ;  /* 0x3bbb989dff037431 */ /* 0x000fe200000001ff */
[----:B------:R-:W-:Y:S01]  /*1280*/  MOV R8, 0x437c0000 ;  /* 0x437c000000087802 */ /* 0x000fe20000000f00 */
[----:B--2--5:R-:W-:-:S04]  /*1290*/  FADD R2, R7, -R0 ;  /* 0x8000000007027221 */ /* 0x024fc80000000000 */
[----:B------:R-:W-:-:S04]  /*12a0*/  FFMA.SAT R3, R2, R3, 0.5 ;  /* 0x3f00000002037423 */ /* 0x000fc80000002003 */
[----:B------:R-:W-:-:S04]  /*12b0*/  FFMA.RM R3, R3, R8, 12582913 ;  /* 0x4b40000103037423 */ /* 0x000fc80000004008 */
[----:B------:R-:W-:-:S04]  /*12c0*/  FADD R9, R3, -12583039 ;  /* 0xcb40007f03097421 */ /* 0x000fc80000000000 */
[----:B------:R-:W-:-:S04]  /*12d0*/  FFMA R9, R2, 1.4426950216293334961, -R9 ;  /* 0x3fb8aa3b02097823 */ /* 0x000fc80000000809 */
[----:B------:R-:W-:Y:S01]  /*12e0*/  FFMA R9, R2, 1.925963033500011079e-08, R9 ;  /* 0x32a5706002097823 */ /* 0x000fe20000000009 */
[----:B------:R-:W-:-:S05]  /*12f0*/  SHF.L.U32 R2, R3, 0x17, RZ ;  /* 0x0000001703027819 */ /* 0x000fca00000006ff */
[----:B------:R-:W0:Y:S02]  /*1300*/  MUFU.EX2 R9, R9 ;  /* 0x0000000900097308 */ /* 0x000e240000000800 */
[----:B0-----:R-:W-:-:S07]  /*1310*/  FFMA R5, R2, R9, R5 ;  /* 0x0000000902057223 */ /* 0x001fce0000000005 */
.L_x_6:
[----:B------:R-:W0:Y:S02]  /*1320*/  LDC.64 R2, c[0x0][0x388] ;  /* 0x0000e200ff027b82 */ /* 0x000e240000000a00 */
[----:B0-----:R-:W-:-:S06]  /*1330*/  IMAD.WIDE R2, R4, 0x4, R2 ;  /* 0x0000000404027825 */ /* 0x001fcc00078e0202 */
[----:B------:R-:W2:Y:S01]  /*1340*/  LDG.E R3, desc[UR10][R2.64] ;  /* 0x0000000a02037981 */ /* 0x000ea2000c1e1900 */
[----:B------:R-:W-:Y:S01]  /*1350*/  MOV R7, 0x3bbb989d ;  /* 0x3bbb989d00077802 */ /* 0x000fe20000000f00 */
[----:B------:R-:W0:Y:S01]  /*1360*/  MUFU.RCP R8, R5 ;  /* 0x0000000500087308 */ /* 0x000e220000001000 */
[----:B------:R-:W-:Y:S01]  /*1370*/  MOV R9, 0x437c0000 ;  /* 0x437c000000097802 */ /* 0x000fe20000000f00 */
[----:B------:R-:W-:Y:S01]  /*1380*/  BSSY.RECONVERGENT B0, `(.L_x_11) ;  /* 0x0000015000007945 */ /* 0x000fe20003800200 */
[----:B--2--5:R-:W-:Y:S01]  /*1390*/  FADD R0, R3, -R0 ;  /* 0x8000000003007221 */ /* 0x024fe20000000000 */
[----:B0-----:R-:W-:-:S03]  /*13a0*/  FFMA R3, R8, -R5, 1 ;  /* 0x3f80000008037423 */ /* 0x001fc60000000805 */
[----:B------:R-:W-:Y:S01]  /*13b0*/  FFMA.SAT R6, R0, R7, 0.5 ;  /* 0x3f00000000067423 */ /* 0x000fe20000002007 */
[----:B------:R-:W-:-:S03]  /*13c0*/  FFMA R3, R8, R3, R8 ;  /* 0x0000000308037223 */ /* 0x000fc60000000008 */
[----:B------:R-:W-:-:S04]  /*13d0*/  FFMA.RM R6, R6, R9, 12582913 ;  /* 0x4b40000106067423 */ /* 0x000fc80000004009 */
[----:B------:R-:W-:-:S04]  /*13e0*/  FADD R7, R6, -12583039 ;  /* 0xcb40007f06077421 */ /* 0x000fc80000000000 */
[----:B------:R-:W-:-:S04]  /*13f0*/  FFMA R7, R0, 1.4426950216293334961, -R7 ;  /* 0x3fb8aa3b00077823 */ /* 0x000fc80000000807 */
[----:B------:R-:W-:Y:S01]  /*1400*/  FFMA R7, R0, 1.925963033500011079e-08, R7 ;  /* 0x32a5706000077823 */ /* 0x000fe20000000007 */
[----:B------:R-:W-:-:S05]  /*1410*/  SHF.L.U32 R0, R6, 0x17, RZ ;  /* 0x0000001706007819 */ /* 0x000fca00000006ff */
[----:B------:R-:W0:Y:S02]  /*1420*/  MUFU.EX2 R7, R7 ;  /* 0x0000000700077308 */ /* 0x000e240000000800 */
[----:B0-----:R-:W-:-:S06]  /*1430*/  FMUL R0, R0, R7 ;  /* 0x0000000700007220 */ /* 0x001fcc0000400000 */
[----:B------:R-:W0:Y:S01]  /*1440*/  FCHK P0, R0, R5 ;  /* 0x0000000500007302 */ /* 0x000e220000000000 */
[----:B------:R-:W-:-:S04]  /*1450*/  FFMA R2, R0, R3, RZ ;  /* 0x0000000300027223 */ /* 0x000fc800000000ff */
[----:B------:R-:W-:-:S04]  /*1460*/  FFMA R6, R2, -R5, R0 ;  /* 0x8000000502067223 */ /* 0x000fc80000000000 */
[----:B------:R-:W-:Y:S01]  /*1470*/  FFMA R9, R3, R6, R2 ;  /* 0x0000000603097223 */ /* 0x000fe20000000002 */
[----:B0-----:R-:W-:Y:S06]  /*1480*/  @!P0 BRA `(.L_x_12) ;  /* 0x0000000000108947 */ /* 0x001fec0003800000 */
[----:B------:R-:W-:Y:S02]  /*1490*/  MOV R3, R5 ;  /* 0x0000000500037202 */ /* 0x000fe40000000f00 */
[----:B------:R-:W-:-:S07]  /*14a0*/  MOV R2, 0x14c0 ;  /* 0x000014c000027802 */ /* 0x000fce0000000f00 */
[----:B------:R-:W-:Y:S05]  /*14b0*/  CALL.REL.NOINC `($__internal_0_$__cuda_sm3x_div_rn_noftz_f32_slowpath) ;  /* 0x0000000000187944 */ /* 0x000fea0003c00000 */
[----:B------:R-:W-:-:S07]  /*14c0*/  MOV R9, R0 ;  /* 0x0000000000097202 */ /* 0x000fce0000000f00 */
.L_x_12:
[----:B------:R-:W-:Y:S05]  /*14d0*/  BSYNC.RECONVERGENT B0 ;  /* 0x0000000000007941 */ /* 0x000fea0003800200 */
.L_x_11:
[----:B------:R-:W0:Y:S02]  /*14e0*/  LDC.64 R2, c[0x0][0x390] ;  /* 0x0000e400ff027b82 */ /* 0x000e240000000a00 */
[----:B0-----:R-:W-:-:S05]  /*14f0*/  IMAD.WIDE R4, R4, 0x4, R2 ;  /* 0x0000000404047825 */ /* 0x001fca00078e0202 */
[----:B------:R-:W-:Y:S01]  /*1500*/  STG.E desc[UR10][R4.64], R9 ;  /* 0x0000000904007986 */ /* 0x000fe2000c10190a */
[----:B------:R-:W-:Y:S05]  /*1510*/  EXIT ;  /* 0x000000000000794d */ /* 0x000fea0003800000 */
        .weak           $__internal_0_$__cuda_sm3x_div_rn_noftz_f32_slowpath
        .type           $__internal_0_$__cuda_sm3x_div_rn_noftz_f32_slowpath,@function
        .size           $__internal_0_$__cuda_sm3x_div_rn_noftz_f32_slowpath,(.L_x_34 - $__internal_0_$__cuda_sm3x_div_rn_noftz_f32_slowpath)
$__internal_0_$__cuda_sm3x_div_rn_noftz_f32_slowpath:
[----:B------:R-:W-:Y:S01]  /*1520*/  SHF.R.U32.HI R6, RZ, 0x17, R3 ;  /* 0x00000017ff067819 */ /* 0x000fe20000011603 */
[----:B------:R-:W-:Y:S01]  /*1530*/  BSSY.RECONVERGENT B1, `(.L_x_13) ;  /* 0x0000063000017945 */ /* 0x000fe20003800200 */
[----:B------:R-:W-:Y:S02]  /*1540*/  SHF.R.U32.HI R5, RZ, 0x17, R0 ;  /* 0x00000017ff057819 */ /* 0x000fe40000011600 */
[----:B------:R-:W-:Y:S02]  /*1550*/  LOP3.LUT R11, R6, 0xff, RZ, 0xc0, !PT ;  /* 0x000000ff060b7812 */ /* 0x000fe400078ec0ff */
[----:B------:R-:W-:Y:S02]  /*1560*/  LOP3.LUT R8, R5, 0xff, RZ, 0xc0, !PT ;  /* 0x000000ff05087812 */ /* 0x000fe400078ec0ff */
[----:B------:R-:W-:Y:S02]  /*1570*/  IADD3 R9, PT, PT, R11, -0x1, RZ ;  /* 0xffffffff0b097810 */ /* 0x000fe40007ffe0ff */
[----:B------:R-:W-:-:S02]  /*1580*/  IADD3 R7, PT, PT, R8, -0x1, RZ ;  /* 0xffffffff08077810 */ /* 0x000fc40007ffe0ff */
[----:B------:R-:W-:Y:S02]  /*1590*/  ISETP.GT.U32.AND P0, PT, R9, 0xfd, PT ;  /* 0x000000fd0900780c */ /* 0x000fe40003f04070 */
[----:B------:R-:W-:Y:S02]  /*15a0*/  MOV R5, R0 ;  /* 0x0000000000057202 */ /* 0x000fe40000000f00 */
[----:B------:R-:W-:-:S13]  /*15b0*/  ISETP.GT.U32.OR P0, PT, R7, 0xfd, P0 ;  /* 0x000000fd0700780c */ /* 0x000fda0000704470 */
[----:B------:R-:W-:Y:S01]  /*15c0*/  @!P0 MOV R6, RZ ;  /* 0x000000ff00068202 */ /* 0x000fe20000000f00 */
[----:B------:R-:W-:Y:S06]  /*15d0*/  @!P0 BRA `(.L_x_14) ;  /* 0x00000000005c8947 */ /* 0x000fec0003800000 */
[----:B------:R-:W-:Y:S02]  /*15e0*/  FSETP.GTU.FTZ.AND P1, PT, |R3|, +INF , PT ;  /* 0x7f8000000300780b */ /* 0x000fe40003f3c200 */
[----:B------:R-:W-:-:S04]  /*15f0*/  FSETP.GTU.FTZ.AND P0, PT, |R0|, +INF , PT ;  /* 0x7f8000000000780b */ /* 0x000fc80003f1c200 */
[----:B------:R-:W-:-:S13]  /*1600*/  PLOP3.LUT P0, PT, P0, P1, PT, 0xf8, 0x8f ;  /* 0x00000000008f781c */ /* 0x000fda0000703f70 */
[----:B------:R-:W-:Y:S05]  /*1610*/  @P0 BRA `(.L_x_15) ;  /* 0x00000004004c0947 */ /* 0x000fea0003800000 */
[----:B------:R-:W-:-:S13]  /*1620*/  LOP3.LUT P0, RZ, R3, 0x7fffffff, R5, 0xc8, !PT ;  /* 0x7fffffff03ff7812 */ /* 0x000fda000780c805 */
[----:B------:R-:W-:Y:S05]  /*1630*/  @!P0 BRA `(.L_x_16) ;  /* 0x00000004003c8947 */ /* 0x000fea0003800000 */
[C---:B------:R-:W-:Y:S02]  /*1640*/  FSETP.NEU.FTZ.AND P2, PT, |R0|.reuse, +INF , PT ;  /* 0x7f8000000000780b */ /* 0x040fe40003f5d200 */
[----:B------:R-:W-:Y:S02]  /*1650*/  FSETP.NEU.FTZ.AND P1, PT, |R3|, +INF , PT ;  /* 0x7f8000000300780b */ /* 0x000fe40003f3d200 */
[----:B------:R-:W-:-:S11]  /*1660*/  FSETP.NEU.FTZ.AND P0, PT, |R0|, +INF , PT ;  /* 0x7f8000000000780b */ /* 0x000fd60003f1d200 */
[----:B------:R-:W-:Y:S05]  /*1670*/  @!P1 BRA !P2, `(.L_x_16) ;  /* 0x00000004002c9947 */ /* 0x000fea0005000000 */
[----:B------:R-:W-:-:S04]  /*1680*/  LOP3.LUT P2, RZ, R5, 0x7fffffff, RZ, 0xc0, !PT ;  /* 0x7fffffff05ff7812 */ /* 0x000fc8000784c0ff */
[----:B------:R-:W-:-:S13]  /*1690*/  PLOP3.LUT P1, PT, P1, P2, PT, 0x2f, 0xf2 ;  /* 0x0000000000f2781c */ /* 0x000fda0000f24577 */
[----:B------:R-:W-:Y:S05]  /*16a0*/  @P1 BRA `(.L_x_17) ;  /* 0x0000000400181947 */ /* 0x000fea0003800000 */
[----:B------:R-:W-:-:S04]  /*16b0*/  LOP3.LUT P1, RZ, R3, 0x7fffffff, RZ, 0xc0, !PT ;  /* 0x7fffffff03ff7812 */ /* 0x000fc8000782c0ff */
[----:B------:R-:W-:-:S13]  /*16c0*/  PLOP3.LUT P0, PT, P0, P1, PT, 0x2f, 0xf2 ;  /* 0x0000000000f2781c */ /* 0x000fda0000702577 */
[----:B------:R-:W-:Y:S05]  /*16d0*/  @P0 BRA `(.L_x_18) ;  /* 0x0000000400000947 */ /* 0x000fea0003800000 */
[----:B------:R-:W-:Y:S02]  /*16e0*/  ISETP.GE.AND P0, PT, R7, RZ, PT ;  /* 0x000000ff0700720c */ /* 0x000fe40003f06270 */
[----:B------:R-:W-:-:S11]  /*16f0*/  ISETP.GE.AND P1, PT, R9, RZ, PT ;  /* 0x000000ff0900720c */ /* 0x000fd60003f26270 */
[----:B------:R-:W-:Y:S01]  /*1700*/  @P0 MOV R6, RZ ;  /* 0x000000ff00060202 */ /* 0x000fe20000000f00 */
[----:B------:R-:W-:Y:S01]  /*1710*/  @!P0 FFMA R5, R0, 1.84467440737095516160e+19, RZ ;  /* 0x5f80000000058823 */ /* 0x000fe200000000ff */
[----:B------:R-:W-:Y:S01]  /*1720*/  @!P0 MOV R6, 0xffffffc0 ;  /* 0xffffffc000068802 */ /* 0x000fe20000000f00 */
[----:B------:R-:W-:-:S03]  /*1730*/  @!P1 FFMA R3, R3, 1.84467440737095516160e+19, RZ ;  /* 0x5f80000003039823 */ /* 0x000fc600000000ff */
[----:B------:R-:W-:-:S07]  /*1740*/  @!P1 IADD3 R6, PT, PT, R6, 0x40, RZ ;  /* 0x0000004006069810 */ /* 0x000fce0007ffe0ff */
.L_x_14:
[----:B------:R-:W-:Y:S01]  /*1750*/  LEA R0, R11, 0xc0800000, 0x17 ;  /* 0xc08000000b007811 */ /* 0x000fe200078eb8ff */
[----:B------:R-:W-:Y:S01]  /*1760*/  BSSY.RECONVERGENT B2, `(.L_x_19) ;  /* 0x0000036000027945 */ /* 0x000fe20003800200 */
[----:B------:R-:W-:Y:S02]  /*1770*/  IADD3 R8, PT, PT, R8, -0x7f, RZ ;  /* 0xffffff8108087810 */ /* 0x000fe40007ffe0ff */
[----:B------:R-:W-:-:S03]  /*1780*/  IADD3 R3, PT, PT, -R0, R3, RZ ;  /* 0x0000000300037210 */ /* 0x000fc60007ffe1ff */
[----:B------:R-:W-:Y:S01]  /*1790*/  IMAD R0, R8, -0x800000, R5 ;  /* 0xff80000008007824 */ /* 0x000fe200078e0205 */
[----:B------:R-:W0:Y:S01]  /*17a0*/  MUFU.RCP R7, R3 ;  /* 0x0000000300077308 */ /* 0x000e220000001000 */
[----:B------:R-:W-:-:S04]  /*17b0*/  FADD.FTZ R9, -R3, -RZ ;  /* 0x800000ff03097221 */ /* 0x000fc80000010100 */
[----:B0-----:R-:W-:-:S04]  /*17c0*/  FFMA R10, R7, R9, 1 ;  /* 0x3f800000070a7423 */ /* 0x001fc80000000009 */
[----:B------:R-:W-:-:S04]  /*17d0*/  FFMA R12, R7, R10, R7 ;  /* 0x0000000a070c7223 */ /* 0x000fc80000000007 */
[----:B------:R-:W-:-:S04]  /*17e0*/  FFMA R5, R0, R12, RZ ;  /* 0x0000000c00057223 */ /* 0x000fc800000000ff */
[----:B------:R-:W-:-:S04]  /*17f0*/  FFMA R10, R9, R5, R0 ;  /* 0x00000005090a7223 */ /* 0x000fc80000000000 */
[----:B------:R-:W-:Y:S01]  /*1800*/  FFMA R7, R12, R10, R5 ;  /* 0x0000000a0c077223 */ /* 0x000fe20000000005 */
[----:B------:R-:W-:-:S03]  /*1810*/  IADD3 R5, PT, PT, R8, 0x7f, -R11 ;  /* 0x0000007f08057810 */ /* 0x000fc60007ffe80b */
[----:B------:R-:W-:Y:S01]  /*1820*/  FFMA R10, R9, R7, R0 ;  /* 0x00000007090a7223 */ /* 0x000fe20000000000 */
[----:B------:R-:W-:-:S03]  /*1830*/  IADD3 R5, PT, PT, R5, R6, RZ ;  /* 0x0000000605057210 */ /* 0x000fc60007ffe0ff */
[----:B------:R-:W-:-:S05]  /*1840*/  FFMA R0, R12, R10, R7 ;  /* 0x0000000a0c007223 */ /* 0x000fca0000000007 */
[----:B------:R-:W-:-:S04]  /*1850*/  SHF.R.U32.HI R3, RZ, 0x17, R0 ;  /* 0x00000017ff037819 */ /* 0x000fc80000011600 */
[----:B------:R-:W-:-:S04]  /*1860*/  LOP3.LUT R3, R3, 0xff, RZ, 0xc0, !PT ;  /* 0x000000ff03037812 */ /* 0x000fc800078ec0ff */
[----:B------:R-:W-:-:S04]  /*1870*/  IADD3 R9, PT, PT, R3, R5, RZ ;  /* 0x0000000503097210 */ /* 0x000fc80007ffe0ff */
[----:B------:R-:W-:-:S04]  /*1880*/  IADD3 R3, PT, PT, R9, -0x1, RZ ;  /* 0xffffffff09037810 */ /* 0x000fc80007ffe0ff */
[----:B------:R-:W-:-:S13]  /*1890*/  ISETP.GE.U32.AND P0, PT, R3, 0xfe, PT ;  /* 0x000000fe0300780c */ /* 0x000fda0003f06070 */
[----:B------:R-:W-:Y:S05]  /*18a0*/  @!P0 BRA `(.L_x_20) ;  /* 0x0000000000808947 */ /* 0x000fea0003800000 */
[----:B------:R-:W-:-:S13]  /*18b0*/  ISETP.GT.AND P0, PT, R9, 0xfe, PT ;  /* 0x000000fe0900780c */ /* 0x000fda0003f04270 */
[----:B------:R-:W-:Y:S05]  /*18c0*/  @P0 BRA `(.L_x_21) ;  /* 0x00000000006c0947 */ /* 0x000fea0003800000 */
[----:B------:R-:W-:-:S13]  /*18d0*/  ISETP.GE.AND P0, PT, R9, 0x1, PT ;  /* 0x000000010900780c */ /* 0x000fda0003f06270 */
[----:B------:R-:W-:Y:S05]  /*18e0*/  @P0 BRA `(.L_x_22) ;  /* 0x0000000000740947 */ /* 0x000fea0003800000 */
[----:B------:R-:W-:Y:S02]  /*18f0*/  ISETP.GE.AND P0, PT, R9, -0x18, PT ;  /* 0xffffffe80900780c */ /* 0x000fe40003f06270 */
[----:B------:R-:W-:-:S11]  /*1900*/  LOP3.LUT R0, R0, 0x80000000, RZ, 0xc0, !PT ;  /* 0x8000000000007812 */ /* 0x000fd600078ec0ff */
[----:B------:R-:W-:Y:S05]  /*1910*/  @!P0 BRA `(.L_x_22) ;  /* 0x0000000000688947 */ /* 0x000fea0003800000 */
[CCC-:B------:R-:W-:Y:S01]  /*1920*/  FFMA.RZ R3, R12.reuse, R10.reuse, R7.reuse ;  /* 0x0000000a0c037223 */ /* 0x1c0fe2000000c007 */
[C---:B------:R-:W-:Y:S01]  /*1930*/  IADD3 R8, PT, PT, R9.reuse, 0x20, RZ ;  /* 0x0000002009087810 */ /* 0x040fe20007ffe0ff */
[CCC-:B------:R-:W-:Y:S01]  /*1940*/  FFMA.RM R6, R12.reuse, R10.reuse, R7.reuse ;  /* 0x0000000a0c067223 */ /* 0x1c0fe20000004007 */
[----:B------:R-:W-:Y:S02]  /*1950*/  ISETP.NE.AND P2, PT, R9, RZ, PT ;  /* 0x000000ff0900720c */ /* 0x000fe40003f45270 */
[----:B------:R-:W-:Y:S01]  /*1960*/  LOP3.LUT R5, R3, 0x7fffff, RZ, 0xc0, !PT ;  /* 0x007fffff03057812 */ /* 0x000fe200078ec0ff */
[----:B------:R-:W-:Y:S01]  /*1970*/  FFMA.RP R3, R12, R10, R7 ;  /* 0x0000000a0c037223 */ /* 0x000fe20000008007 */
[----:B------:R-:W-:Y:S02]  /*1980*/  ISETP.NE.AND P1, PT, R9, RZ, PT ;  /* 0x000000ff0900720c */ /* 0x000fe40003f25270 */
[----:B------:R-:W-:Y:S02]  /*1990*/  LOP3.LUT R5, R5, 0x800000, RZ, 0xfc, !PT ;  /* 0x0080000005057812 */ /* 0x000fe400078efcff */
[----:B------:R-:W-:-:S02]  /*19a0*/  IADD3 R7, PT, PT, -R9, RZ, RZ ;  /* 0x000000ff09077210 */ /* 0x000fc40007ffe1ff */
[----:B------:R-:W-:Y:S02]  /*19b0*/  SHF.L.U32 R8, R5, R8, RZ ;  /* 0x0000000805087219 */ /* 0x000fe400000006ff */
[----:B------:R-:W-:Y:S02]  /*19c0*/  FSETP.NEU.FTZ.AND P0, PT, R3, R6, PT ;  /* 0x000000060300720b */ /* 0x000fe40003f1d000 */
[----:B------:R-:W-:Y:S02]  /*19d0*/  SEL R6, R7, RZ, P2 ;  /* 0x000000ff07067207 */ /* 0x000fe40001000000 */
[----:B------:R-:W-:Y:S02]  /*19e0*/  ISETP.NE.AND P1, PT, R8, RZ, P1 ;  /* 0x000000ff0800720c */ /* 0x000fe40000f25270 */
[----:B------:R-:W-:Y:S02]  /*19f0*/  SHF.R.U32.HI R6, RZ, R6, R5 ;  /* 0x00000006ff067219 */ /* 0x000fe40000011605 */
[----:B------:R-:W-:-:S02]  /*1a00*/  PLOP3.LUT P0, PT, P0, P1, PT, 0xf8, 0x8f ;  /* 0x00000000008f781c */ /* 0x000fc40000703f70 */
[----:B------:R-:W-:Y:S02]  /*1a10*/  SHF.R.U32.HI R8, RZ, 0x1, R6 ;  /* 0x00000001ff087819 */ /* 0x000fe40000011606 */
[----:B------:R-:W-:-:S04]  /*1a20*/  SEL R3, RZ, 0x1, !P0 ;  /* 0x00000001ff037807 */ /* 0x000fc80004000000 */
[----:B------:R-:W-:-:S04]  /*1a30*/  LOP3.LUT R3, R3, 0x1, R8, 0xf8, !PT ;  /* 0x0000000103037812 */ /* 0x000fc800078ef808 */
[----:B------:R-:W-:-:S04]  /*1a40*/  LOP3.LUT R3, R3, R6, RZ, 0xc0, !PT ;  /* 0x0000000603037212 */ /* 0x000fc800078ec0ff */
[----:B------:R-:W-:-:S04]  /*1a50*/  IADD3 R3, PT, PT, R8, R3, RZ ;  /* 0x0000000308037210 */ /* 0x000fc80007ffe0ff */
[----:B------:R-:W-:Y:S01]  /*1a60*/  LOP3.LUT R0, R3, R0, RZ, 0xfc, !PT ;  /* 0x0000000003007212 */ /* 0x000fe200078efcff */
[----:B------:R-:W-:Y:S06]  /*1a70*/  BRA `(.L_x_22) ;  /* 0x0000000000107947 */ /* 0x000fec0003800000 */
.L_x_21:
[----:B------:R-:W-:-:S04]  /*1a80*/  LOP3.LUT R0, R0, 0x80000000, RZ, 0xc0, !PT ;  /* 0x8000000000007812 */ /* 0x000fc800078ec0ff */
[----:B------:R-:W-:Y:S01]  /*1a90*/  LOP3.LUT R0, R0, 0x7f800000, RZ, 0xfc, !PT ;  /* 0x7f80000000007812 */ /* 0x000fe200078efcff */
[----:B------:R-:W-:Y:S06]  /*1aa0*/  BRA `(.L_x_22) ;  /* 0x0000000000047947 */ /* 0x000fec0003800000 */
.L_x_20:
[----:B------:R-:W-:-:S07]  /*1ab0*/  LEA R0, R5, R0, 0x17 ;  /* 0x0000000005007211 */ /* 0x000fce00078eb8ff */
.L_x_22:
[----:B------:R-:W-:Y:S05]  /*1ac0*/  BSYNC.RECONVERGENT B2 ;  /* 0x0000000000027941 */ /* 0x000fea0003800200 */
.L_x_19:
[----:B------:R-:W-:Y:S05]  /*1ad0*/  BRA `(.L_x_23) ;  /* 0x0000000000207947 */ /* 0x000fea0003800000 */
.L_x_18:
[----:B------:R-:W-:-:S04]  /*1ae0*/  LOP3.LUT R0, R3, 0x80000000, R5, 0x48, !PT ;  /* 0x8000000003007812 */ /* 0x000fc800078e4805 */
[----:B------:R-:W-:Y:S01]  /*1af0*/  LOP3.LUT R0, R0, 0x7f800000, RZ, 0xfc, !PT ;  /* 0x7f80000000007812 */ /* 0x000fe200078efcff */
[----:B------:R-:W-:Y:S06]  /*1b00*/  BRA `(.L_x_23) ;  /* 0x0000000000147947 */ /* 0x000fec0003800000 */
.L_x_17:
[----:B------:R-:W-:Y:S01]  /*1b10*/  LOP3.LUT R0, R3, 0x80000000, R5, 0x48, !PT ;  /* 0x8000000003007812 */ /* 0x000fe200078e4805 */
[----:B------:R-:W-:Y:S06]  /*1b20*/  BRA `(.L_x_23) ;  /* 0x00000000000c7947 */ /* 0x000fec0003800000 */
.L_x_16:
[----:B------:R-:W0:Y:S01]  /*1b30*/  MUFU.RSQ R0, -QNAN ;  /* 0xffc0000000007908 */ /* 0x000e220000001400 */
[----:B------:R-:W-:Y:S05]  /*1b40*/  BRA `(.L_x_23) ;  /* 0x0000000000047947 */ /* 0x000fea0003800000 */
.L_x_15:
[----:B------:R-:W-:-:S07]  /*1b50*/  FADD.FTZ R0, R0, R3 ;  /* 0x0000000300007221 */ /* 0x000fce0000010000 */
.L_x_23:
[----:B------:R-:W-:Y:S05]  /*1b60*/  BSYNC.RECONVERGENT B1 ;  /* 0x0000000000017941 */ /* 0x000fea0003800200 */
.L_x_13:
[----:B------:R-:W-:-:S04]  /*1b70*/  HFMA2 R3, -RZ, RZ, 0, 0 ;  /* 0x00000000ff037431 */ /* 0x000fc800000001ff */
[----:B0-----:R-:W-:Y:S05]  /*1b80*/  RET.REL.NODEC R2 `(_Z7softmaxiPfS_) ;  /* 0xffffffe4021c7950 */ /* 0x001fea0003c3ffff */
.L_x_24:
[----:B------:R-:W-:-:S00]  /*1b90*/  BRA `(.L_x_24) ;  /* 0xfffffffc00fc7947 */ /* 0x000fc0000383ffff */
[----:B------:R-:W-:-:S00]  /*1ba0*/  NOP ;  /* 0x0000000000007918 */ /* 0x000fc00000000000 */
        /* <DEDUP_REMOVED lines=13> */
.L_x_34:


//--------------------- .text._Z4reluiPf          --------------------------
	.section	.text._Z4reluiPf,"ax",@progbits
	.align	128
        .global         _Z4reluiPf
        .type           _Z4reluiPf,@function
        .size           _Z4reluiPf,(.L_x_36 - _Z4reluiPf)
        .other          _Z4reluiPf,@"STO_CUDA_ENTRY STV_DEFAULT"
_Z4reluiPf:
.text._Z4reluiPf:
        /* <DEDUP_REMOVED lines=9> */
[----:B------:R-:W1:Y:S01]  /*0090*/  LDCU.64 UR4, c[0x0][0x358] ;  /* 0x00006b00ff0477ac */ /* 0x000e620008000a00 */
[----:B0-----:R-:W-:-:S05]  /*00a0*/  IMAD.WIDE R2, R5, 0x4, R2 ;  /* 0x0000000405027825 */ /* 0x001fca00078e0202 */
[----:B-1----:R-:W2:Y:S02]  /*00b0*/  LDG.E R0, desc[UR4][R2.64] ;  /* 0x0000000402007981 */ /* 0x002ea4000c1e1900 */
[----:B--2---:R-:W-:-:S05]  /*00c0*/  FMNMX R5, RZ, R0, !PT ;  /* 0x00000000ff057209 */ /* 0x004fca0007800000 */
[----:B------:R-:W-:Y:S01]  /*00d0*/  STG.E desc[UR4][R2.64], R5 ;  /* 0x0000000502007986 */ /* 0x000fe2000c101904 */
[----:B------:R-:W-:Y:S05]  /*00e0*/  EXIT ;  /* 0x000000000000794d */ /* 0x000fea0003800000 */
.L_x_25:
        /* <DEDUP_REMOVED lines=9> */
.L_x_36:


//--------------------- .text._Z3addiPfS_         --------------------------
	.section	.text._Z3addiPfS_,"ax",@progbits
	.align	128
        .global         _Z3addiPfS_
        .type           _Z3addiPfS_,@function
        .size           _Z3addiPfS_,(.L_x_37 - _Z3addiPfS_)
        .other          _Z3addiPfS_,@"STO_CUDA_ENTRY STV_DEFAULT"
_Z3addiPfS_:
.text._Z3addiPfS_:
        /* <DEDUP_REMOVED lines=9> */
[----:B------:R-:W1:Y:S07]  /*0090*/  LDCU.64 UR4, c[0x0][0x358] ;  /* 0x00006b00ff0477ac */ /* 0x000e6e0008000a00 */
[----:B------:R-:W2:Y:S01]  /*00a0*/  LDC.64 R4, c[0x0][0x390] ;  /* 0x0000e400ff047b82 */ /* 0x000ea20000000a00 */
[----:B0-----:R-:W-:-:S06]  /*00b0*/  IMAD.WIDE R2, R7, 0x4, R2 ;  /* 0x0000000407027825 */ /* 0x001fcc00078e0202 */
[----:B-1----:R-:W3:Y:S01]  /*00c0*/  LDG.E R2, desc[UR4][R2.64] ;  /* 0x0000000402027981 */ /* 0x002ee2000c1e1900 */
[----:B--2---:R-:W-:-:S05]  /*00d0*/  IMAD.WIDE R4, R7, 0x4, R4 ;  /* 0x0000000407047825 */ /* 0x004fca00078e0204 */
[----:B------:R-:W3:Y:S02]  /*00e0*/  LDG.E R7, desc[UR4][R4.64] ;  /* 0x0000000404077981 */ /* 0x000ee4000c1e1900 */
[----:B---3--:R-:W-:-:S05]  /*00f0*/  FADD R7, R2, R7 ;  /* 0x0000000702077221 */ /* 0x008fca0000000000 */
[----:B------:R-:W-:Y:S01]  /*0100*/  STG.E desc[UR4][R4.64], R7 ;  /* 0x0000000704007986 */ /* 0x000fe2000c101904 */
[----:B------:R-:W-:Y:S05]  /*0110*/  EXIT ;  /* 0x000000000000794d */ /* 0x000fea0003800000 */
.L_x_26:
        /* <DEDUP_REMOVED lines=14> */
.L_x_37:


//--------------------- .text._Z8mat_multiiPfS_S_ --------------------------
	.section	.text._Z8mat_multiiPfS_S_,"ax",@progbits
	.align	128
        .global         _Z8mat_multiiPfS_S_
        .type           _Z8mat_multiiPfS_S_,@function
        .size           _Z8mat_multiiPfS_S_,(.L_x_38 - _Z8mat_multiiPfS_S_)
        .other          _Z8mat_multiiPfS_S_,@"STO_CUDA_ENTRY STV_DEFAULT"
_Z8mat_multiiPfS_S_:
.text._Z8mat_multiiPfS_S_:
[----:B------:R-:W-:Y:S01]  /*0000*/  LDC R1, c[0x0][0x37c] ;  /* 0x0000df00ff017b82 */ /* 0x000fe20000000800 */
[----:B------:R-:W0:Y:S07]  /*0010*/  S2R R3, SR_TID.Y ;  /* 0x0000000000037919 */ /* 0x000e2e0000002200 */
[----:B------:R-:W0:Y:S01]  /*0020*/  S2UR UR4, SR_CTAID.Y ;  /* 0x00000000000479c3 */ /* 0x000e220000002600 */
[----:B------:R-:W1:Y:S07]  /*0030*/  LDCU UR5, c[0x0][0x384] ;  /* 0x00007080ff0577ac */ /* 0x000e6e0008000800 */
[----:B------:R-:W0:Y:S02]  /*0040*/  LDC R0, c[0x0][0x364] ;  /* 0x0000d900ff007b82 */ /* 0x000e240000000800 */
[----:B0-----:R-:W-:-:S05]  /*0050*/  IMAD R0, R0, UR4, R3 ;  /* 0x0000000400007c24 */ /* 0x001fca000f8e0203 */
[----:B-1----:R-:W-:-:S13]  /*0060*/  ISETP.GE.AND P0, PT, R0, UR5, PT ;  /* 0x0000000500007c0c */ /* 0x002fda000bf06270 */
[----:B------:R-:W-:Y:S05]  /*0070*/  @P0 EXIT ;  /* 0x000000000000094d */ /* 0x000fea0003800000 */
[----:B------:R-:W0:Y:S01]  /*0080*/  LDCU UR6, c[0x0][0x380] ;  /* 0x00007000ff0677ac */ /* 0x000e220008000800 */
[----:B------:R-:W-:Y:S01]  /*0090*/  HFMA2 R14, -RZ, RZ, 0, 0 ;  /* 0x00000000ff0e7431 */ /* 0x000fe200000001ff */
[----:B------:R-:W1:Y:S01]  /*00a0*/  LDCU.64 UR10, c[0x0][0x358] ;  /* 0x00006b00ff0a77ac */ /* 0x000e620008000a00 */
[----:B0-----:R-:W-:-:S09]  /*00b0*/  UISETP.GE.AND UP0, UPT, UR6, 0x1, UPT ;  /* 0x000000010600788c */ /* 0x001fd2000bf06270 */
[----:B-1----:R-:W-:Y:S05]  /*00c0*/  BRA.U !UP0, `(.L_x_27) ;  /* 0x00000009089c7547 */ /* 0x002fea000b800000 */
[----:B------:R-:W-:Y:S02]  /*00d0*/  UISETP.GE.U32.AND UP1, UPT, UR6, 0x10, UPT ;  /* 0x000000100600788c */ /* 0x000fe4000bf26070 */
[----:B------:R-:W-:Y:S01]  /*00e0*/  IMAD R6, R0, UR6, RZ ;  /* 0x0000000600067c24 */ /* 0x000fe2000f8e02ff */
[----:B------:R-:W-:Y:S01]  /*00f0*/  ULOP3.LUT UR7, UR6, 0xf, URZ, 0xc0, !UPT ;  /* 0x0000000f06077892 */ /* 0x000fe2000f8ec0ff */
[----:B------:R-:W-:Y:S02]  /*0100*/  MOV R14, RZ ;  /* 0x000000ff000e7202 */ /* 0x000fe40000000f00 */
[----:B------:R-:W-:Y:S01]  /*0110*/  MOV R7, RZ ;  /* 0x000000ff00077202 */ /* 0x000fe20000000f00 */
[----:B------:R-:W-:Y:S02]  /*0120*/  UISETP.NE.AND UP0, UPT, UR7, URZ, UPT ;  /* 0x000000ff0700728c */ /* 0x000fe4000bf05270 */
[----:B------:R-:W-:Y:S09]  /*0130*/  BRA.U !UP1, `(.L_x_28) ;  /* 0x0000000509107547 */ /* 0x000ff2000b800000 */
[----:B------:R-:W0:Y:S01]  /*0140*/  LDC.64 R2, c[0x0][0x390] ;  /* 0x0000e400ff027b82 */ /* 0x000e220000000a00 */
[----:B------:R-:W1:Y:S01]  /*0150*/  LDCU.64 UR4, c[0x0][0x388] ;  /* 0x00007100ff0477ac */ /* 0x000e620008000a00 */
[----:B------:R-:W-:Y:S01]  /*0160*/  MOV R14, RZ ;  /* 0x000000ff000e7202 */ /* 0x000fe20000000f00 */
[----:B------:R-:W-:-:S04]  /*0170*/  ULOP3.LUT UR8, UR6, 0x7ffffff0, URZ, 0xc0, !UPT ;  /* 0x7ffffff006087892 */ /* 0x000fc8000f8ec0ff */
[----:B------:R-:W-:Y:S02]  /*0180*/  UIADD3 UR9, UPT, UPT, -UR8, URZ, URZ ;  /* 0x000000ff08097290 */ /* 0x000fe4000fffe1ff */
[----:B------:R-:W-:Y:S01]  /*0190*/  MOV R7, UR8 ;  /* 0x0000000800077c02 */ /* 0x000fe20008000f00 */
[----:B-1----:R-:W-:-:S04]  /*01a0*/  UIADD3 UR4, UP1, UPT, UR4, 0x20, URZ ;  /* 0x0000002004047890 */ /* 0x002fc8000ff3e0ff */
[----:B------:R-:W-:Y:S01]  /*01b0*/  UIADD3.X UR5, UPT, UPT, URZ, UR5, URZ, UP1, !UPT ;  /* 0x00000005ff057290 */ /* 0x000fe20008ffe4ff */
[----:B0-----:R-:W-:Y:S01]  /*01c0*/  IMAD.WIDE.U32 R2, R6, 0x4, R2 ;  /* 0x0000000406027825 */ /* 0x001fe200078e0002 */
[----:B------:R-:W-:Y:S02]  /*01d0*/  MOV R4, UR4 ;  /* 0x0000000400047c02 */ /* 0x000fe40008000f00 */
[----:B------:R-:W-:Y:S02]  /*01e0*/  IADD3 R2, P0, PT, R2, 0x20, RZ ;  /* 0x0000002002027810 */ /* 0x000fe40007f1e0ff */
[----:B------:R-:W-:Y:S02]  /*01f0*/  MOV R5, UR5 ;  /* 0x0000000500057c02 */ /* 0x000fe40008000f00 */
[----:B------:R-:W-:-:S09]  /*0200*/  IADD3.X R3, PT, PT, RZ, R3, RZ, P0, !PT ;  /* 0x00000003ff037210 */ /* 0x000fd200007fe4ff */
.L_x_29:
[----:B------:R-:W2:Y:S04]  /*0210*/  LDG.E R15, desc[UR10][R2.64+-0x20] ;  /* 0xffffe00a020f7981 */ /* 0x000ea8000c1e1900 */
[----:B------:R-:W2:Y:S04]  /*0220*/  LDG.E R16, desc[UR10][R4.64+-0x20] ;  /* 0xffffe00a04107981 */ /* 0x000ea8000c1e1900 */
[----:B------:R-:W3:Y:S04]  /*0230*/  LDG.E R24, desc[UR10][R2.64+-0x1c] ;  /* 0xffffe40a02187981 */ /* 0x000ee8000c1e1900 */
[----:B------:R-:W3:Y:S04]  /*0240*/  LDG.E R25, desc[UR10][R4.64+-0x1c] ;  /* 0xffffe40a04197981 */ /* 0x000ee8000c1e1900 */
[----:B------:R-:W4:Y:S04]  /*0250*/  LDG.E R19, desc[UR10][R2.64+-0x18] ;  /* 0xffffe80a02137981 */ /* 0x000f28000c1e1900 */
[----:B------:R-:W4:Y:S04]  /*0260*/  LDG.E R18, desc[UR10][R4.64+-0x18] ;  /* 0xffffe80a04127981 */ /* 0x000f28000c1e1900 */
[----:B------:R-:W5:Y:S04]  /*0270*/  LDG.E R20, desc[UR10][R2.64+-0x14] ;  /* 0xffffec0a02147981 */ /* 0x000f68000c1e1900 */
        /* <DEDUP_REMOVED lines=9> */
[----:B------:R-:W5:Y:S01]  /*0310*/  LDG.E R17, desc[UR10][R4.64] ;  /* 0x0000000a04117981 */ /* 0x000f62000c1e1900 */
[----:B--2---:R-:W-:-:S03]  /*0320*/  FFMA R15, R15, R16, R14 ;  /* 0x000000100f0f7223 */ /* 0x004fc6000000000e */
[----:B------:R-:W2:Y:S04]  /*0330*/  LDG.E R16, desc[UR10][R2.64] ;  /* 0x0000000a02107981 */ /* 0x000ea8000c1e1900 */
[----:B------:R-:W2:Y:S01]  /*0340*/  LDG.E R14, desc[UR10][R2.64+0x4] ;  /* 0x0000040a020e7981 */ /* 0x000ea2000c1e1900 */
[----:B---3--:R-:W-:-:S03]  /*0350*/  FFMA R24, R24, R25, R15 ;  /* 0x0000001918187223 */ /* 0x008fc6000000000f */
[----:B------:R-:W3:Y:S01]  /*0360*/  LDG.E R15, desc[UR10][R4.64+0x4] ;  /* 0x0000040a040f7981 */ /* 0x000ee2000c1e1900 */
[----:B----4-:R-:W-:-:S03]  /*0370*/  FFMA R25, R19, R18, R24 ;  /* 0x0000001213197223 */ /* 0x010fc60000000018 */
[----:B------:R-:W4:Y:S04]  /*0380*/  LDG.E R18, desc[UR10][R2.64+0x8] ;  /* 0x0000080a02127981 */ /* 0x000f28000c1e1900 */
[----:B------:R-:W4:Y:S01]  /*0390*/  LDG.E R19, desc[UR10][R4.64+0x8] ;  /* 0x0000080a04137981 */ /* 0x000f22000c1e1900 */
[----:B-----5:R-:W-:-:S03]  /*03a0*/  FFMA R25, R20, R21, R25 ;  /* 0x0000001514197223 */ /* 0x020fc60000000019 */
[----:B------:R-:W5:Y:S04]  /*03b0*/  LDG.E R20, desc[UR10][R2.64+0xc] ;  /* 0x00000c0a02147981 */ /* 0x000f68000c1e1900 */
[----:B------:R-:W5:Y:S01]  /*03c0*/  LDG.E R21, desc[UR10][R4.64+0xc] ;  /* 0x00000c0a04157981 */ /* 0x000f62000c1e1900 */
[----:B------:R-:W-:-:S03]  /*03d0*/  FFMA R25, R22, R23, R25 ;  /* 0x0000001716197223 */ /* 0x000fc60000000019 */
[----:B------:R-:W5:Y:S04]  /*03e0*/  LDG.E R22, desc[UR10][R2.64+0x10] ;  /* 0x0000100a02167981 */ /* 0x000f68000c1e1900 */
[----:B------:R-:W5:Y:S01]  /*03f0*/  LDG.E R23, desc[UR10][R4.64+0x10] ;  /* 0x0000100a04177981 */ /* 0x000f62000c1e1900 */
[----:B------:R-:W-:-:S03]  /*0400*/  FFMA R26, R12, R13, R25 ;  /* 0x0000000d0c1a7223 */ /* 0x000fc60000000019 */
[----:B------:R-:W5:Y:S04]  /*0410*/  LDG.E R24, desc[UR10][R2.64+0x14] ;  /* 0x0000140a02187981 */ /* 0x000f68000c1e1900 */
[----:B------:R-:W5:Y:S04]  /*0420*/  LDG.E R25, desc[UR10][R4.64+0x14] ;  /* 0x0000140a04197981 */ /* 0x000f68000c1e1900 */
[----:B------:R-:W5:Y:S01]  /*0430*/  LDG.E R13, desc[UR10][R2.64+0x18] ;  /* 0x0000180a020d7981 */ /* 0x000f62000c1e1900 */
[----:B------:R-:W-:-:S03]  /*0440*/  FFMA R27, R11, R8, R26 ;  /* 0x000000080b1b7223 */ /* 0x000fc6000000001a */
[----:B------:R-:W5:Y:S04]  /*0450*/  LDG.E R12, desc[UR10][R4.64+0x18] ;  /* 0x0000180a040c7981 */ /* 0x000f68000c1e1900 */
[----:B------:R0:W5:Y:S04]  /*0460*/  LDG.E R8, desc[UR10][R2.64+0x1c] ;  /* 0x00001c0a02087981 */ /* 0x000168000c1e1900 */
[----:B------:R1:W5:Y:S01]  /*0470*/  LDG.E R11, desc[UR10][R4.64+0x1c] ;  /* 0x00001c0a040b7981 */ /* 0x000362000c1e1900 */
[----:B------:R-:W-:Y:S01]  /*0480*/  FFMA R9, R10, R9, R27 ;  /* 0x000000090a097223 */ /* 0x000fe2000000001b */
[----:B------:R-:W-:-:S04]  /*0490*/  UIADD3 UR9, UPT, UPT, UR9, 0x10, URZ ;  /* 0x0000001009097890 */ /* 0x000fc8000fffe0ff */
[----:B------:R-:W-:Y:S01]  /*04a0*/  UISETP.NE.AND UP1, UPT, UR9, URZ, UPT ;  /* 0x000000ff0900728c */ /* 0x000fe2000bf25270 */
[----:B0-----:R-:W-:Y:S02]  /*04b0*/  IADD3 R2, P0, PT, R2, 0x40, RZ ;  /* 0x0000004002027810 */ /* 0x001fe40007f1e0ff */
[----:B-1----:R-:W-:Y:S02]  /*04c0*/  IADD3 R4, P1, PT, R4, 0x40, RZ ;  /* 0x0000004004047810 */ /* 0x002fe40007f3e0ff */
[----:B------:R-:W-:Y:S02]  /*04d0*/  IADD3.X R3, PT, PT, RZ, R3, RZ, P0, !PT ;  /* 0x00000003ff037210 */ /* 0x000fe400007fe4ff */
[----:B------:R-:W-:Y:S01]  /*04e0*/  IADD3.X R5, PT, PT, RZ, R5, RZ, P1, !PT ;  /* 0x00000005ff057210 */ /* 0x000fe20000ffe4ff */
[----:B--2---:R-:W-:-:S04]  /*04f0*/  FFMA R9, R16, R17, R9 ;  /* 0x0000001110097223 */ /* 0x004fc80000000009 */
[----:B---3--:R-:W-:-:S04]  /*0500*/  FFMA R9, R14, R15, R9 ;  /* 0x0000000f0e097223 */ /* 0x008fc80000000009 */
[----:B----4-:R-:W-:-:S04]  /*0510*/  FFMA R9, R18, R19, R9 ;  /* 0x0000001312097223 */ /* 0x010fc80000000009 */
[----:B-----5:R-:W-:-:S04]  /*0520*/  FFMA R9, R20, R21, R9 ;  /* 0x0000001514097223 */ /* 0x020fc80000000009 */
[----:B------:R-:W-:-:S04]  /*0530*/  FFMA R9, R22, R23, R9 ;  /* 0x0000001716097223 */ /* 0x000fc80000000009 */
[----:B------:R-:W-:-:S04]  /*0540*/  FFMA R24, R24, R25, R9 ;  /* 0x0000001918187223 */ /* 0x000fc80000000009 */
[----:B------:R-:W-:-:S04]  /*0550*/  FFMA R13, R13, R12, R24 ;  /* 0x0000000c0d0d7223 */ /* 0x000fc80000000018 */
[----:B------:R-:W-:Y:S01]  /*0560*/  FFMA R14, R8, R11, R13 ;  /* 0x0000000b080e7223 */ /* 0x000fe2000000000d */
[----:B------:R-:W-:Y:S06]  /*0570*/  BRA.U UP1, `(.L_x_29) ;  /* 0xfffffffd01247547 */ /* 0x000fec000b83ffff */
.L_x_28:
[----:B------:R-:W-:Y:S05]  /*0580*/  BRA.U !UP0, `(.L_x_27) ;  /* 0x00000005086c7547 */ /* 0x000fea000b800000 */
[----:B------:R-:W-:Y:S02]  /*0590*/  UISETP.GE.U32.AND UP0, UPT, UR7, 0x8, UPT ;  /* 0x000000080700788c */ /* 0x000fe4000bf06070 */
[----:B------:R-:W-:-:S04]  /*05a0*/  ULOP3.LUT UR5, UR6, 0x7, URZ, 0xc0, !UPT ;  /* 0x0000000706057892 */ /* 0x000fc8000f8ec0ff */
[----:B------:R-:W-:-:S03]  /*05b0*/  UISETP.NE.AND UP1, UPT, UR5, URZ, UPT ;  /* 0x000000ff0500728c */ /* 0x000fc6000bf25270 */
[----:B------:R-:W-:Y:S08]  /*05c0*/  BRA.U !UP0, `(.L_x_30) ;  /* 0x00000001088c7547 */ /* 0x000ff0000b800000 */
[----:B------:R-:W0:Y:S01]  /*05d0*/  LDC.64 R8, c[0x0][0x390] ;  /* 0x0000e400ff087b82 */ /* 0x000e220000000a00 */
[----:B------:R-:W1:Y:S01]  /*05e0*/  LDCU.64 UR8, c[0x0][0x390] ;  /* 0x00007200ff0877ac */ /* 0x000e620008000a00 */
[CC--:B------:R-:W-:Y:S02]  /*05f0*/  IADD3 R3, PT, PT, R6.reuse, R7.reuse, RZ ;  /* 0x0000000706037210 */ /* 0x0c0fe40007ffe0ff */
[----:B------:R-:W-:-:S04]  /*0600*/  IADD3 R10, P0, PT, R6, R7, RZ ;  /* 0x00000007060a7210 */ /* 0x000fc80007f1e0ff */
[----:B------:R-:W2:Y:S01]  /*0610*/  LDC.64 R4, c[0x0][0x388] ;  /* 0x0000e200ff047b82 */ /* 0x000ea20000000a00 */
[----:B0-----:R-:W-:Y:S01]  /*0620*/  IMAD.WIDE.U32 R8, R3, 0x4, R8 ;  /* 0x0000000403087825 */ /* 0x001fe200078e0008 */
[----:B------:R-:W-:Y:S02]  /*0630*/  IADD3.X R3, PT, PT, RZ, RZ, RZ, P0, !PT ;  /* 0x000000ffff037210 */ /* 0x000fe400007fe4ff */
[C---:B-1----:R-:W-:Y:S02]  /*0640*/  LEA R2, P0, R10.reuse, UR8, 0x2 ;  /* 0x000000080a027c11 */ /* 0x042fe4000f8010ff */
[----:B------:R-:W3:Y:S02]  /*0650*/  LDG.E R11, desc[UR10][R8.64] ;  /* 0x0000000a080b7981 */ /* 0x000ee4000c1e1900 */
[----:B------:R-:W-:Y:S01]  /*0660*/  LEA.HI.X R3, R10, UR9, R3, 0x2, P0 ;  /* 0x000000090a037c11 */ /* 0x000fe200080f1403 */
[----:B--2---:R-:W-:-:S04]  /*0670*/  IMAD.WIDE.U32 R4, R7, 0x4, R4 ;  /* 0x0000000407047825 */ /* 0x004fc800078e0004 */
[----:B------:R-:W2:Y:S04]  /*0680*/  LDG.E R13, desc[UR10][R2.64+0x4] ;  /* 0x0000040a020d7981 */ /* 0x000ea8000c1e1900 */
[----:B------:R-:W3:Y:S04]  /*0690*/  LDG.E R10, desc[UR10][R4.64] ;  /* 0x0000000a040a7981 */ /* 0x000ee8000c1e1900 */
[----:B------:R-:W2:Y:S04]  /*06a0*/  LDG.E R12, desc[UR10][R4.64+0x4] ;  /* 0x0000040a040c7981 */ /* 0x000ea8000c1e1900 */
        /* <DEDUP_REMOVED lines=12> */
[----:B------:R-:W-:Y:S01]  /*0770*/  IADD3 R7, PT, PT, R7, 0x8, RZ ;  /* 0x0000000807077810 */ /* 0x000fe20007ffe0ff */
[----:B---3--:R-:W-:-:S04]  /*0780*/  FFMA R10, R11, R10, R14 ;  /* 0x0000000a0b0a7223 */ /* 0x008fc8000000000e */
[----:B--2---:R-:W-:-:S04]  /*0790*/  FFMA R10, R13, R12, R10 ;  /* 0x0000000c0d0a7223 */ /* 0x004fc8000000000a */
[----:B----4-:R-:W-:-:S04]  /*07a0*/  FFMA R10, R15, R16, R10 ;  /* 0x000000100f0a7223 */ /* 0x010fc8000000000a */
[----:B-----5:R-:W-:-:S04]  /*07b0*/  FFMA R10, R17, R18, R10 ;  /* 0x00000012110a7223 */ /* 0x020fc8000000000a */
[----:B------:R-:W-:-:S04]  /*07c0*/  FFMA R10, R19, R20, R10 ;  /* 0x00000014130a7223 */ /* 0x000fc8000000000a */
[----:B------:R-:W-:-:S04]  /*07d0*/  FFMA R21, R21, R22, R10 ;  /* 0x0000001615157223 */ /* 0x000fc8000000000a */
[----:B------:R-:W-:-:S04]  /*07e0*/  FFMA R8, R8, R9, R21 ;  /* 0x0000000908087223 */ /* 0x000fc80000000015 */
[----:B------:R-:W-:-:S07]  /*07f0*/  FFMA R14, R23, R24, R8 ;  /* 0x00000018170e7223 */ /* 0x000fce0000000008 */
.L_x_30:
        /* <DEDUP_REMOVED lines=12> */
[----:B-1----:R-:W-:-:S03]  /*08c0*/  LEA R2, P0, R10, UR6, 0x2 ;  /* 0x000000060a027c11 */ /* 0x002fc6000f8010ff */
[----:B------:R-:W3:Y:S01]  /*08d0*/  LDG.E R9, desc[UR10][R8.64] ;  /* 0x0000000a08097981 */ /* 0x000ee2000c1e1900 */
        /* <DEDUP_REMOVED lines=8> */
[----:B------:R-:W5:Y:S01]  /*0960*/  LDG.E R16, desc[UR10][R4.64+0xc] ;  /* 0x00000c0a04107981 */ /* 0x000f62000c1e1900 */
[----:B------:R-:W-:Y:S01]  /*0970*/  IADD3 R7, PT, PT, R7, 0x4, RZ ;  /* 0x0000000407077810 */ /* 0x000fe20007ffe0ff */
[----:B---3--:R-:W-:-:S04]  /*0980*/  FFMA R10, R9, R10, R14 ;  /* 0x0000000a090a7223 */ /* 0x008fc8000000000e */
[----:B--2---:R-:W-:-:S04]  /*0990*/  FFMA R10, R11, R12, R10 ;  /* 0x0000000c0b0a7223 */ /* 0x004fc8000000000a */
[----:B----4-:R-:W-:-:S04]  /*09a0*/  FFMA R10, R13, R15, R10 ;  /* 0x0000000f0d0a7223 */ /* 0x010fc8000000000a */
[----:B-----5:R-:W-:-:S07]  /*09b0*/  FFMA R14, R17, R16, R10 ;  /* 0x00000010110e7223 */ /* 0x020fce000000000a */
.L_x_31:
[----:B------:R-:W-:Y:S05]  /*09c0*/  BRA.U !UP1, `(.L_x_27) ;  /* 0x00000001095c7547 */ /* 0x000fea000b800000 */
[----:B------:R-:W0:Y:S01]  /*09d0*/  LDC.64 R2, c[0x0][0x388] ;  /* 0x0000e200ff027b82 */ /* 0x000e220000000a00 */
[----:B------:R-:W-:Y:S01]  /*09e0*/  IADD3 R9, PT, PT, R6, R7, RZ ;  /* 0x0000000706097210 */ /* 0x000fe20007ffe0ff */
[----:B------:R-:W-:-:S06]  /*09f0*/  UIADD3 UR4, UPT, UPT, -UR4, URZ, URZ ;  /* 0x000000ff04047290 */ /* 0x000fcc000fffe1ff */
[----:B------:R-:W1:Y:S01]  /*0a00*/  LDC.64 R4, c[0x0][0x390] ;  /* 0x0000e400ff047b82 */ /* 0x000e620000000a00 */
[----:B0-----:R-:W-:-:S03]  /*0a10*/  IMAD.WIDE.U32 R2, R7, 0x4, R2 ;  /* 0x0000000407027825 */ /* 0x001fc600078e0002 */
[----:B------:R-:W-:Y:S01]  /*0a20*/  MOV R6, R2 ;  /* 0x0000000200067202 */ /* 0x000fe20000000f00 */
[----:B-1----:R-:W-:Y:S01]  /*0a30*/  IMAD.WIDE.U32 R4, R9, 0x4, R4 ;  /* 0x0000000409047825 */ /* 0x002fe200078e0004 */
[----:B------:R-:W-:Y:S02]  /*0a40*/  MOV R9, R3 ;  /* 0x0000000300097202 */ /* 0x000fe40000000f00 */
[----:B------:R-:W-:Y:S02]  /*0a50*/  MOV R2, R4 ;  /* 0x0000000400027202 */ /* 0x000fe40000000f00 */
[----:B------:R-:W-:-:S07]  /*0a60*/  MOV R7, R5 ;  /* 0x0000000500077202 */ /* 0x000fce0000000f00 */
.L_x_32:
[----:B------:R-:W-:Y:S02]  /*0a70*/  MOV R3, R7 ;  /* 0x0000000700037202 */ /* 0x000fe40000000f00 */
[----:B------:R-:W-:Y:S02]  /*0a80*/  MOV R4, R6 ;  /* 0x0000000600047202 */ /* 0x000fe40000000f00 */
[----:B------:R-:W-:Y:S02]  /*0a90*/  MOV R5, R9 ;  /* 0x0000000900057202 */ /* 0x000fe40000000f00 */
[----:B------:R0:W2:Y:S04]  /*0aa0*/  LDG.E R3, desc[UR10][R2.64] ;  /* 0x0000000a02037981 */ /* 0x0000a8000c1e1900 */
[----:B------:R-:W2:Y:S01]  /*0ab0*/  LDG.E R4, desc[UR10][R4.64] ;  /* 0x0000000a04047981 */ /* 0x000ea2000c1e1900 */
[----:B------:R-:W-:Y:S01]  /*0ac0*/  UIADD3 UR4, UPT, UPT, UR4, 0x1, URZ ;  /* 0x0000000104047890 */ /* 0x000fe2000fffe0ff */
[----:B------:R-:W-:-:S03]  /*0ad0*/  IADD3 R6, P0, PT, R6, 0x4, RZ ;  /* 0x0000000406067810 */ /* 0x000fc60007f1e0ff */
[----:B------:R-:W-:Y:S01]  /*0ae0*/  UISETP.NE.AND UP0, UPT, UR4, URZ, UPT ;  /* 0x000000ff0400728c */ /* 0x000fe2000bf05270 */
[----:B0-----:R-:W-:Y:S02]  /*0af0*/  IADD3 R2, P1, PT, R2, 0x4, RZ ;  /* 0x0000000402027810 */ /* 0x001fe40007f3e0ff */
[----:B------:R-:W-:Y:S02]  /*0b00*/  IADD3.X R9, PT, PT, RZ, R9, RZ, P0, !PT ;  /* 0x00000009ff097210 */ /* 0x000fe400007fe4ff */
[----:B------:R-:W-:Y:S01]  /*0b10*/  IADD3.X R7, PT, PT, RZ, R7, RZ, P1, !PT ;  /* 0x00000007ff077210 */ /* 0x000fe20000ffe4ff */
[----:B--2---:R-:W-:-:S03]  /*0b20*/  FFMA R14, R3, R4, R14 ;  /* 0x00000004030e7223 */ /* 0x004fc6000000000e */
[----:B------:R-:W-:Y:S05]  /*0b30*/  BRA.U UP0, `(.L_x_32) ;  /* 0xfffffffd00cc7547 */ /* 0x000fea000b83ffff */
.L_x_27:
[----:B------:R-:W0:Y:S02]  /*0b40*/  LDC.64 R2, c[0x0][0x398] ;  /* 0x0000e600ff027b82 */ /* 0x000e240000000a00 */
[----:B0-----:R-:W-:-:S05]  /*0b50*/  IMAD.WIDE.U32 R2, R0, 0x4, R2 ;  /* 0x0000000400027825 */ /* 0x001fca00078e0002 */
[----:B------:R-:W-:Y:S01]  /*0b60*/  STG.E desc[UR10][R2.64], R14 ;  /* 0x0000000e02007986 */ /* 0x000fe2000c10190a */
[----:B------:R-:W-:Y:S05]  /*0b70*/  EXIT ;  /* 0x000000000000794d */ /* 0x000fea0003800000 */
.L_x_33:
        /* <DEDUP_REMOVED lines=16> */
.L_x_38:


//--------------------- .nv.shared.reserved.0     --------------------------
	.section	.nv.shared.reserved.0,"aw",@nobits
	.weak		__nv_reservedSMEM_offset_0_alias
	.size		__nv_reservedSMEM_offset_0_alias, 0, 64
	.other		__nv_reservedSMEM_offset_0_alias,@"STO_CUDA_RESERVED_SHARED STV_DEFAULT"
__nv_reservedSMEM_offset_0_alias:
	.zero		0
	.zero		64


//--------------------- .nv.constant0._Z7softmaxiPfS_ --------------------------
	.section	.nv.constant0._Z7softmaxiPfS_,"a",@progbits
	.sectionflags	@""
	.align	4
.nv.constant0._Z7softmaxiPfS_:
	.zero		920


//--------------------- .nv.constant0._Z4reluiPf  --------------------------
	.section	.nv.constant0._Z4reluiPf,"a",@progbits
	.sectionflags	@""
	.align	4
.nv.constant0._Z4reluiPf:
	.zero		912


//--------------------- .nv.constant0._Z3addiPfS_ --------------------------
	.section	.nv.constant0._Z3addiPfS_,"a",@progbits
	.sectionflags	@""
	.align	4
.nv.constant0._Z3addiPfS_:
	.zero		920


//--------------------- .nv.constant0._Z8mat_multiiPfS_S_ --------------------------
	.section	.nv.constant0._Z8mat_multiiPfS_S_,"a",@progbits
	.sectionflags	@""
	.align	4
.nv.constant0._Z8mat_multiiPfS_S_:
	.zero		928


//--------------------- SYMBOLS --------------------------

	.type		.nv.reservedSmem.offset0,@object
	.size		.nv.reservedSmem.offset0,0x4
